//
// Generated by NVIDIA NVVM Compiler
//
// Compiler Build ID: CL-36424714
// Cuda compilation tools, release 13.0, V13.0.88
// Based on NVVM 20.0.0
//

.version 9.0
.target sm_100
.address_size 64

	// .globl	_Z7computefiiffffPffff
.extern .func  (.param .b32 func_retval0) vprintf
(
	.param .b64 vprintf_param_0,
	.param .b64 vprintf_param_1
)
;
.global .align 1 .b8 $str[7] = {37, 46, 49, 55, 103, 10};

.visible .entry _Z7computefiiffffPffff(
	.param .f32 _Z7computefiiffffPffff_param_0,
	.param .u32 _Z7computefiiffffPffff_param_1,
	.param .u32 _Z7computefiiffffPffff_param_2,
	.param .f32 _Z7computefiiffffPffff_param_3,
	.param .f32 _Z7computefiiffffPffff_param_4,
	.param .f32 _Z7computefiiffffPffff_param_5,
	.param .f32 _Z7computefiiffffPffff_param_6,
	.param .u64 .ptr .align 1 _Z7computefiiffffPffff_param_7,
	.param .f32 _Z7computefiiffffPffff_param_8,
	.param .f32 _Z7computefiiffffPffff_param_9,
	.param .f32 _Z7computefiiffffPffff_param_10
)
{
	.local .align 8 .b8 	__local_depot0[8];
	.reg .b64 	%SP;
	.reg .b64 	%SPL;
	.reg .pred 	%p<31>;
	.reg .b32 	%r<41>;
	.reg .b32 	%f<209>;
	.reg .b64 	%rd<17>;
	.reg .b64 	%fd<2>;

	mov.u64 	%SPL, __local_depot0;
	cvta.local.u64 	%SP, %SPL;
	ld.param.f32 	%f208, [_Z7computefiiffffPffff_param_0];
	ld.param.u32 	%r19, [_Z7computefiiffffPffff_param_1];
	ld.param.u32 	%r20, [_Z7computefiiffffPffff_param_2];
	ld.param.f32 	%f26, [_Z7computefiiffffPffff_param_3];
	ld.param.f32 	%f27, [_Z7computefiiffffPffff_param_4];
	ld.param.f32 	%f28, [_Z7computefiiffffPffff_param_5];
	ld.param.f32 	%f29, [_Z7computefiiffffPffff_param_6];
	ld.param.u64 	%rd5, [_Z7computefiiffffPffff_param_7];
	ld.param.f32 	%f30, [_Z7computefiiffffPffff_param_8];
	ld.param.f32 	%f31, [_Z7computefiiffffPffff_param_9];
	ld.param.f32 	%f32, [_Z7computefiiffffPffff_param_10];
	cvta.to.global.u64 	%rd1, %rd5;
	mov.f32 	%f33, 0fF7A5F1BD;
	rsqrt.approx.ftz.f32 	%f34, %f33;
	mul.f32 	%f35, %f34, 0fF7A5F1BD;
	mul.f32 	%f36, %f34, 0f3F000000;
	neg.f32 	%f37, %f35;
	fma.rn.f32 	%f38, %f37, %f36, 0f3F000000;
	fma.rn.f32 	%f39, %f35, %f38, %f35;
	mul.f32 	%f40, %f39, %f39;
	fma.rn.f32 	%f41, %f40, 0f3D4DD2F7, 0f3C99CA97;
	fma.rn.f32 	%f42, %f41, %f40, 0f3D3F90E8;
	fma.rn.f32 	%f43, %f42, %f40, 0f3D993CCF;
	fma.rn.f32 	%f44, %f43, %f40, 0f3E2AAC04;
	mul.f32 	%f45, %f40, %f44;
	fma.rn.f32 	%f46, %f45, %f39, %f39;
	mul.f32 	%f47, %f46, 0fC0000000;
	fma.rn.f32 	%f48, 0f3F6EE581, 0f3FD774EB, %f47;
	setp.num.f32 	%p1, %f48, %f48;
	abs.f32 	%f49, %f48;
	selp.f32 	%f50, %f49, %f48, %p1;
	setp.gtu.f32 	%p2, %f208, %f50;
	@%p2 bra 	$L__BB0_20;
	add.f32 	%f208, %f208, %f26;
	setp.lt.s32 	%p3, %r19, 1;
	@%p3 bra 	$L__BB0_8;
	mul.f32 	%f52, %f27, %f28;
	mov.f32 	%f53, 0fF93B2778;
	rsqrt.approx.ftz.f32 	%f54, %f53;
	mul.f32 	%f55, %f54, 0fF93B2778;
	mul.f32 	%f56, %f54, 0fBF000000;
	fma.rn.f32 	%f57, %f55, %f56, 0f3F000000;
	fma.rn.f32 	%f58, %f55, %f57, %f55;
	mul.f32 	%f59, %f58, %f58;
	fma.rn.f32 	%f60, %f59, 0f3D4DD2F7, 0f3C99CA97;
	fma.rn.f32 	%f61, %f60, %f59, 0f3D3F90E8;
	fma.rn.f32 	%f62, %f61, %f59, 0f3D993CCF;
	fma.rn.f32 	%f63, %f62, %f59, 0f3E2AAC04;
	mul.f32 	%f64, %f59, %f63;
	fma.rn.f32 	%f65, %f64, %f58, %f58;
	mul.f32 	%f66, %f65, 0fC0000000;
	fma.rn.f32 	%f67, 0f3F6EE581, 0f3FD774EB, %f66;
	setp.num.f32 	%p4, %f67, %f67;
	abs.f32 	%f68, %f67;
	selp.f32 	%f69, %f68, %f67, %p4;
	sub.f32 	%f70, %f52, %f69;
	abs.f32 	%f71, %f70;
	setp.lt.f32 	%p5, %f71, 0f00000460;
	selp.f32 	%f72, 0f00000460, %f71, %p5;
	min.f32 	%f73, %f71, 0f00000460;
	div.rn.f32 	%f74, %f73, %f72;
	mul.f32 	%f75, %f74, %f74;
	fma.rn.f32 	%f76, %f75, 0f3B33710B, 0fBC807748;
	fma.rn.f32 	%f77, %f76, %f75, 0f3D2CDAB2;
	fma.rn.f32 	%f78, %f77, %f75, 0fBD992D10;
	fma.rn.f32 	%f79, %f78, %f75, 0f3DD9EA6C;
	fma.rn.f32 	%f80, %f79, %f75, 0fBE117CB1;
	fma.rn.f32 	%f81, %f80, %f75, 0f3E4CBCE0;
	fma.rn.f32 	%f82, %f81, %f75, 0fBEAAAA7D;
	mul.f32 	%f83, %f75, %f82;
	fma.rn.f32 	%f84, %f83, %f74, %f74;
	neg.f32 	%f85, %f84;
	fma.rn.f32 	%f86, 0f3F6EE581, 0f3FD774EB, %f85;
	selp.f32 	%f87, %f86, %f84, %p5;
	selp.f32 	%f88, 0f3F6EE581, 0f3FEEE581, %p5;
	selp.f32 	%f89, %f84, %f85, %p5;
	mov.b32 	%r21, %f70;
	fma.rn.f32 	%f90, %f88, 0f3FD774EB, %f89;
	setp.lt.s32 	%p6, %r21, 0;
	selp.f32 	%f91, %f90, %f87, %p6;
	setp.eq.f32 	%p7, %f71, 0f00000460;
	selp.f32 	%f92, 0f4016CBE4, 0f3F490FDB, %p6;
	add.f32 	%f93, %f71, 0f00000460;
	abs.f32 	%f94, %f93;
	setp.nan.f32 	%p8, %f94, %f94;
	abs.f32 	%f95, %f91;
	selp.f32 	%f96, %f92, %f95, %p7;
	selp.f32 	%f97, %f93, %f96, %p8;
	mov.f32 	%f98, 0f40800000;
	mul.rn.f32 	%f99, %f97, %f98;
	mov.f32 	%f100, 0f3F800000;
	mul.rn.f32 	%f101, %f99, %f100;
	mul.rn.f32 	%f102, %f101, %f100;
	mul.rn.f32 	%f2, %f102, %f100;
	add.f32 	%f103, %f29, 0fBFB44790;
	add.f32 	%f104, %f103, 0f7A0F0EDE;
	setp.lt.f32 	%p9, %f104, 0f00800000;
	mul.f32 	%f105, %f104, 0f4B000000;
	selp.f32 	%f106, %f105, %f104, %p9;
	selp.f32 	%f107, 0fC1B80000, 0f00000000, %p9;
	mov.b32 	%r22, %f106;
	add.s32 	%r23, %r22, -1059760811;
	and.b32  	%r24, %r23, -8388608;
	sub.s32 	%r25, %r22, %r24;
	mov.b32 	%f108, %r25;
	cvt.rn.f32.s32 	%f109, %r24;
	fma.rn.f32 	%f110, %f109, 0f34000000, %f107;
	add.f32 	%f111, %f108, 0fBF800000;
	fma.rn.f32 	%f112, %f111, 0fBE055027, 0f3E1039F6;
	fma.rn.f32 	%f113, %f112, %f111, 0fBDF8CDCC;
	fma.rn.f32 	%f114, %f113, %f111, 0f3E0F2955;
	fma.rn.f32 	%f115, %f114, %f111, 0fBE2AD8B9;
	fma.rn.f32 	%f116, %f115, %f111, 0f3E4CED0B;
	fma.rn.f32 	%f117, %f116, %f111, 0fBE7FFF22;
	fma.rn.f32 	%f118, %f117, %f111, 0f3EAAAA78;
	fma.rn.f32 	%f119, %f118, %f111, 0fBF000000;
	mul.f32 	%f120, %f111, %f119;
	fma.rn.f32 	%f121, %f120, %f111, %f111;
	fma.rn.f32 	%f122, %f110, 0f3F317218, %f121;
	setp.gt.u32 	%p10, %r22, 2139095039;
	fma.rn.f32 	%f123, %f106, 0f7F800000, 0f7F800000;
	selp.f32 	%f124, %f123, %f122, %p10;
	setp.eq.f32 	%p11, %f106, 0f00000000;
	selp.f32 	%f125, 0fFF800000, %f124, %p11;
	abs.f32 	%f126, %f125;
	fma.rn.f32 	%f127, %f126, 0fBF000000, 0f3F000000;
	rsqrt.approx.ftz.f32 	%f128, %f127;
	mul.f32 	%f129, %f127, %f128;
	mul.f32 	%f130, %f128, 0fBF000000;
	fma.rn.f32 	%f131, %f129, %f130, 0f3F000000;
	fma.rn.f32 	%f132, %f129, %f131, %f129;
	setp.eq.f32 	%p12, %f126, 0f3F800000;
	selp.f32 	%f133, 0f00000000, %f132, %p12;
	setp.gt.f32 	%p13, %f126, 0f3F0F5C29;
	selp.f32 	%f134, %f133, %f126, %p13;
	copysign.f32 	%f135, %f125, %f134;
	mul.f32 	%f136, %f135, %f135;
	fma.rn.f32 	%f137, %f136, 0f3D10ECEF, 0f3C8B1ABB;
	fma.rn.f32 	%f138, %f137, %f136, 0f3CFC028C;
	fma.rn.f32 	%f139, %f138, %f136, 0f3D372139;
	fma.rn.f32 	%f140, %f139, %f136, 0f3D9993DB;
	fma.rn.f32 	%f141, %f140, %f136, 0f3E2AAAC6;
	mul.f32 	%f142, %f136, %f141;
	fma.rn.f32 	%f143, %f142, %f135, %f135;
	neg.f32 	%f144, %f143;
	selp.f32 	%f145, %f143, %f144, %p13;
	fma.rn.f32 	%f146, 0f3F6EE581, 0f3FD774EB, %f145;
	setp.gt.f32 	%p14, %f125, 0f3F0F5C29;
	selp.f32 	%f147, %f143, %f146, %p14;
	add.f32 	%f148, %f147, %f147;
	selp.f32 	%f3, %f148, %f147, %p13;
	and.b32  	%r1, %r19, 3;
	setp.lt.u32 	%p15, %r19, 4;
	@%p15 bra 	$L__BB0_5;
	and.b32  	%r26, %r19, 2147483644;
	neg.s32 	%r36, %r26;
$L__BB0_4:
	add.f32 	%f149, %f208, %f2;
	add.f32 	%f150, %f3, %f149;
	add.f32 	%f151, %f150, %f2;
	add.f32 	%f152, %f3, %f151;
	add.f32 	%f153, %f152, %f2;
	add.f32 	%f154, %f3, %f153;
	add.f32 	%f155, %f154, %f2;
	add.f32 	%f208, %f3, %f155;
	add.s32 	%r36, %r36, 4;
	setp.eq.s32 	%p16, %r36, 0;
	@%p16 bra 	$L__BB0_5;
	bra.uni 	$L__BB0_4;
$L__BB0_5:
	setp.eq.s32 	%p17, %r1, 0;
	@%p17 bra 	$L__BB0_8;
	neg.s32 	%r35, %r1;
$L__BB0_7:
	.pragma "nounroll";
	add.f32 	%f156, %f208, %f2;
	add.f32 	%f208, %f3, %f156;
	add.s32 	%r35, %r35, 1;
	setp.ne.s32 	%p18, %r35, 0;
	@%p18 bra 	$L__BB0_7;
$L__BB0_8:
	setp.lt.s32 	%p19, %r20, 1;
	@%p19 bra 	$L__BB0_20;
	add.f32 	%f158, %f32, 0f026F1F8C;
	add.f32 	%f159, %f158, 0fEB0CF9F5;
	setp.lt.f32 	%p20, %f159, 0f00800000;
	mul.f32 	%f160, %f159, 0f4B000000;
	selp.f32 	%f161, %f160, %f159, %p20;
	selp.f32 	%f162, 0fC1B80000, 0f00000000, %p20;
	mov.b32 	%r28, %f161;
	add.s32 	%r29, %r28, -1059760811;
	and.b32  	%r30, %r29, -8388608;
	sub.s32 	%r31, %r28, %r30;
	mov.b32 	%f163, %r31;
	cvt.rn.f32.s32 	%f164, %r30;
	fma.rn.f32 	%f165, %f164, 0f34000000, %f162;
	add.f32 	%f166, %f163, 0fBF800000;
	fma.rn.f32 	%f167, %f166, 0fBE055027, 0f3E1039F6;
	fma.rn.f32 	%f168, %f167, %f166, 0fBDF8CDCC;
	fma.rn.f32 	%f169, %f168, %f166, 0f3E0F2955;
	fma.rn.f32 	%f170, %f169, %f166, 0fBE2AD8B9;
	fma.rn.f32 	%f171, %f170, %f166, 0f3E4CED0B;
	fma.rn.f32 	%f172, %f171, %f166, 0fBE7FFF22;
	fma.rn.f32 	%f173, %f172, %f166, 0f3EAAAA78;
	fma.rn.f32 	%f174, %f173, %f166, 0fBF000000;
	mul.f32 	%f175, %f166, %f174;
	fma.rn.f32 	%f176, %f175, %f166, %f166;
	fma.rn.f32 	%f177, %f165, 0f3F317218, %f176;
	setp.gt.u32 	%p21, %r28, 2139095039;
	fma.rn.f32 	%f178, %f161, 0f7F800000, 0f7F800000;
	selp.f32 	%f179, %f178, %f177, %p21;
	setp.eq.f32 	%p22, %f161, 0f00000000;
	selp.f32 	%f180, 0fFF800000, %f179, %p22;
	add.f32 	%f181, %f31, %f180;
	cvt.rpi.f32.f32 	%f182, %f181;
	mul.f32 	%f9, %f30, %f182;
	add.f32 	%f10, %f9, 0fF9C058B3;
	and.b32  	%r6, %r20, 7;
	setp.lt.u32 	%p23, %r20, 8;
	mov.b32 	%r38, 0;
	@%p23 bra 	$L__BB0_12;
	and.b32  	%r38, %r20, 2147483640;
	neg.s32 	%r37, %r38;
	add.s64 	%rd16, %rd1, 16;
$L__BB0_11:
	.pragma "nounroll";
	st.global.f32 	[%rd16+-16], %f9;
	add.f32 	%f183, %f10, %f208;
	st.global.f32 	[%rd16+-12], %f9;
	add.f32 	%f184, %f10, %f183;
	st.global.f32 	[%rd16+-8], %f9;
	add.f32 	%f185, %f10, %f184;
	st.global.f32 	[%rd16+-4], %f9;
	add.f32 	%f186, %f10, %f185;
	st.global.f32 	[%rd16], %f9;
	add.f32 	%f187, %f10, %f186;
	st.global.f32 	[%rd16+4], %f9;
	add.f32 	%f188, %f10, %f187;
	st.global.f32 	[%rd16+8], %f9;
	add.f32 	%f189, %f10, %f188;
	st.global.f32 	[%rd16+12], %f9;
	add.f32 	%f208, %f10, %f189;
	add.s32 	%r37, %r37, 8;
	add.s64 	%rd16, %rd16, 32;
	setp.ne.s32 	%p24, %r37, 0;
	@%p24 bra 	$L__BB0_11;
$L__BB0_12:
	setp.eq.s32 	%p25, %r6, 0;
	@%p25 bra 	$L__BB0_20;
	and.b32  	%r14, %r20, 3;
	setp.lt.u32 	%p26, %r6, 4;
	@%p26 bra 	$L__BB0_15;
	mul.wide.u32 	%rd6, %r38, 4;
	add.s64 	%rd7, %rd1, %rd6;
	st.global.f32 	[%rd7], %f9;
	add.f32 	%f191, %f10, %f208;
	st.global.f32 	[%rd7+4], %f9;
	add.f32 	%f192, %f10, %f191;
	st.global.f32 	[%rd7+8], %f9;
	add.f32 	%f193, %f10, %f192;
	st.global.f32 	[%rd7+12], %f9;
	add.f32 	%f208, %f10, %f193;
	add.s32 	%r38, %r38, 4;
$L__BB0_15:
	setp.eq.s32 	%p27, %r14, 0;
	@%p27 bra 	$L__BB0_20;
	setp.eq.s32 	%p28, %r14, 1;
	@%p28 bra 	$L__BB0_18;
	mul.wide.u32 	%rd8, %r38, 4;
	add.s64 	%rd9, %rd1, %rd8;
	st.global.f32 	[%rd9], %f9;
	add.f32 	%f195, %f10, %f208;
	st.global.f32 	[%rd9+4], %f9;
	add.f32 	%f208, %f10, %f195;
	add.s32 	%r38, %r38, 2;
$L__BB0_18:
	and.b32  	%r32, %r20, 1;
	setp.eq.b32 	%p29, %r32, 1;
	not.pred 	%p30, %p29;
	@%p30 bra 	$L__BB0_20;
	mul.wide.u32 	%rd10, %r38, 4;
	add.s64 	%rd11, %rd1, %rd10;
	st.global.f32 	[%rd11], %f9;
	add.f32 	%f208, %f10, %f208;
$L__BB0_20:
	add.u64 	%rd12, %SP, 0;
	add.u64 	%rd13, %SPL, 0;
	cvt.f64.f32 	%fd1, %f208;
	st.local.f64 	[%rd13], %fd1;
	mov.u64 	%rd14, $str;
	cvta.global.u64 	%rd15, %rd14;
	{ // callseq 0, 0
	.param .b64 param0;
	st.param.b64 	[param0], %rd15;
	.param .b64 param1;
	st.param.b64 	[param1], %rd12;
	.param .b32 retval0;
	call.uni (retval0), 
	vprintf, 
	(
	param0, 
	param1
	);
	ld.param.b32 	%r33, [retval0];
	} // callseq 0
	ret;

}


// ===== COMPILED SASS (sm_100) =====

	.target	sm_100

	.elftype	@"ET_EXEC"


//--------------------- .note.nv.tkinfo           --------------------------
	.section	.note.nv.tkinfo,"",@"SHT_NOTE"
	.sectionflags	@"SHF_NOTE_NV_TKINFO"
	.tkinfo
        /*0018*/ 	.word	0x00000002
        /*0030*/ 	.string	""
        /*0030*/ 	.string	"ptxas"
        /*0030*/ 	.string	"Cuda compilation tools, release 13.0, V13.0.88"
        /*0030*/ 	.string	"Build cuda_13.0.r13.0/compiler.36424714_0"
        /*0030*/ 	.string	"-arch sm_100 -m 64 "



//--------------------- .note.nv.cuinfo           --------------------------
	.section	.note.nv.cuinfo,"",@"SHT_NOTE"
	.sectionflags	@"SHF_NOTE_NV_CUINFO"
        /*0018*/ 	.short	0x0002
        /*001a*/ 	.short	0x0064
        /*001c*/ 	.short	0x0082
	.zero		2


//--------------------- .nv.info                  --------------------------
	.section	.nv.info,"",@"SHT_CUDA_INFO"
	.align	4


	//----- nvinfo : EIATTR_REGCOUNT
	.align		4
        /*0000*/ 	.byte	0x04, 0x2f
        /*0002*/ 	.short	(.L_2 - .L_1)
	.align		4
.L_1:
        /*0004*/ 	.word	index@(_Z7computefiiffffPffff)
        /*0008*/ 	.word	0x00000018


	//----- nvinfo : EIATTR_FRAME_SIZE
	.align		4
.L_2:
        /*000c*/ 	.byte	0x04, 0x11
        /*000e*/ 	.short	(.L_4 - .L_3)
	.align		4
.L_3:
        /*0010*/ 	.word	index@($__internal_0_$__cuda_sm3x_div_rn_noftz_f32_slowpath)
        /*0014*/ 	.word	0x00000008


	//----- nvinfo : EIATTR_FRAME_SIZE
	.align		4
.L_4:
        /*0018*/ 	.byte	0x04, 0x11
        /*001a*/ 	.short	(.L_6 - .L_5)
	.align		4
.L_5:
        /*001c*/ 	.word	index@(_Z7computefiiffffPffff)
        /*0020*/ 	.word	0x00000008


	//----- nvinfo : EIATTR_MIN_STACK_SIZE
	.align		4
.L_6:
        /*0024*/ 	.byte	0x04, 0x12
        /*0026*/ 	.short	(.L_8 - .L_7)
	.align		4
.L_7:
        /*0028*/ 	.word	index@(_Z7computefiiffffPffff)
        /*002c*/ 	.word	0x00000008
.L_8:


//--------------------- .nv.compat                --------------------------
	.section	.nv.compat,"",@"SHT_CUDA_COMPAT_INFO"
	.align	4
        /*0000*/ 	.byte	0x02, 0x09, 0x00, 0x00, 0x02, 0x02, 0x01, 0x00, 0x02, 0x05, 0x05, 0x00, 0x03, 0x07, 0x01, 0x01
        /*0010*/ 	.byte	0x02, 0x03, 0x00, 0x00, 0x02, 0x06, 0x01, 0x00, 0x04, 0x0b, 0x08, 0x00, 0x01, 0x00, 0x00, 0x00
        /*0020*/ 	.byte	0x00, 0x00, 0x00, 0x00


//--------------------- .nv.info._Z7computefiiffffPffff --------------------------
	.section	.nv.info._Z7computefiiffffPffff,"",@"SHT_CUDA_INFO"
	.sectionflags	@""
	.align	4


	//----- nvinfo : EIATTR_CUDA_API_VERSION
	.align		4
        /*0000*/ 	.byte	0x04, 0x37
        /*0002*/ 	.short	(.L_10 - .L_9)
.L_9:
        /*0004*/ 	.word	0x00000082


	//----- nvinfo : EIATTR_KPARAM_INFO
	.align		4
.L_10:
        /*0008*/ 	.byte	0x04, 0x17
        /*000a*/ 	.short	(.L_12 - .L_11)
.L_11:
        /*000c*/ 	.word	0x00000000
        /*0010*/ 	.short	0x000a
        /*0012*/ 	.short	0x0030
        /*0014*/ 	.byte	0x00, 0xf0, 0x11, 0x00


	//----- nvinfo : EIATTR_KPARAM_INFO
	.align		4
.L_12:
        /*0018*/ 	.byte	0x04, 0x17
        /*001a*/ 	.short	(.L_14 - .L_13)
.L_13:
        /*001c*/ 	.word	0x00000000
        /*0020*/ 	.short	0x0009
        /*0022*/ 	.short	0x002c
        /*0024*/ 	.byte	0x00, 0xf0, 0x11, 0x00


	//----- nvinfo : EIATTR_KPARAM_INFO
	.align		4
.L_14:
        /*0028*/ 	.byte	0x04, 0x17
        /*002a*/ 	.short	(.L_16 - .L_15)
.L_15:
        /*002c*/ 	.word	0x00000000
        /*0030*/ 	.short	0x0008
        /*0032*/ 	.short	0x0028
        /*0034*/ 	.byte	0x00, 0xf0, 0x11, 0x00


	//----- nvinfo : EIATTR_KPARAM_INFO
	.align		4
.L_16:
        /*0038*/ 	.byte	0x04, 0x17
        /*003a*/ 	.short	(.L_18 - .L_17)
.L_17:
        /*003c*/ 	.word	0x00000000
        /*0040*/ 	.short	0x0007
        /*0042*/ 	.short	0x0020
        /*0044*/ 	.byte	0x00, 0xf5, 0x21, 0x00


	//----- nvinfo : EIATTR_KPARAM_INFO
	.align		4
.L_18:
        /*0048*/ 	.byte	0x04, 0x17
        /*004a*/ 	.short	(.L_20 - .L_19)
.L_19:
        /*004c*/ 	.word	0x00000000
        /*0050*/ 	.short	0x0006
        /*0052*/ 	.short	0x0018
        /*0054*/ 	.byte	0x00, 0xf0, 0x11, 0x00


	//----- nvinfo : EIATTR_KPARAM_INFO
	.align		4
.L_20:
        /*0058*/ 	.byte	0x04, 0x17
        /*005a*/ 	.short	(.L_22 - .L_21)
.L_21:
        /*005c*/ 	.word	0x00000000
        /*0060*/ 	.short	0x0005
        /*0062*/ 	.short	0x0014
        /*0064*/ 	.byte	0x00, 0xf0, 0x11, 0x00


	//----- nvinfo : EIATTR_KPARAM_INFO
	.align		4
.L_22:
        /*0068*/ 	.byte	0x04, 0x17
        /*006a*/ 	.short	(.L_24 - .L_23)
.L_23:
        /*006c*/ 	.word	0x00000000
        /*0070*/ 	.short	0x0004
        /*0072*/ 	.short	0x0010
        /*0074*/ 	.byte	0x00, 0xf0, 0x11, 0x00


	//----- nvinfo : EIATTR_KPARAM_INFO
	.align		4
.L_24:
        /*0078*/ 	.byte	0x04, 0x17
        /*007a*/ 	.short	(.L_26 - .L_25)
.L_25:
        /*007c*/ 	.word	0x00000000
        /*0080*/ 	.short	0x0003
        /*0082*/ 	.short	0x000c
        /*0084*/ 	.byte	0x00, 0xf0, 0x11, 0x00


	//----- nvinfo : EIATTR_KPARAM_INFO
	.align		4
.L_26:
        /*0088*/ 	.byte	0x04, 0x17
        /*008a*/ 	.short	(.L_28 - .L_27)
.L_27:
        /*008c*/ 	.word	0x00000000
        /*0090*/ 	.short	0x0002
        /*0092*/ 	.short	0x0008
        /*0094*/ 	.byte	0x00, 0xf0, 0x11, 0x00


	//----- nvinfo : EIATTR_KPARAM_INFO
	.align		4
.L_28:
        /*0098*/ 	.byte	0x04, 0x17
        /*009a*/ 	.short	(.L_30 - .L_29)
.L_29:
        /*009c*/ 	.word	0x00000000
        /*00a0*/ 	.short	0x0001
        /*00a2*/ 	.short	0x0004
        /*00a4*/ 	.byte	0x00, 0xf0, 0x11, 0x00


	//----- nvinfo : EIATTR_KPARAM_INFO
	.align		4
.L_30:
        /*00a8*/ 	.byte	0x04, 0x17
        /*00aa*/ 	.short	(.L_32 - .L_31)
.L_31:
        /*00ac*/ 	.word	0x00000000
        /*00b0*/ 	.short	0x0000
        /*00b2*/ 	.short	0x0000
        /*00b4*/ 	.byte	0x00, 0xf0, 0x11, 0x00


	//----- nvinfo : EIATTR_SPARSE_MMA_MASK
	.align		4
.L_32:
        /*00b8*/ 	.byte	0x03, 0x50
        /*00ba*/ 	.short	0x0000


	//----- nvinfo : EIATTR_MAXREG_COUNT
	.align		4
        /*00bc*/ 	.byte	0x03, 0x1b
        /*00be*/ 	.short	0x00ff


	//----- nvinfo : EIATTR_EXTERNS
	.align		4
        /*00c0*/ 	.byte	0x04, 0x0f
        /*00c2*/ 	.short	(.L_34 - .L_33)


	//   ....[0]....
	.align		4
.L_33:
        /*00c4*/ 	.word	index@(vprintf)


	//----- nvinfo : EIATTR_MERCURY_ISA_VERSION
	.align		4
.L_34:
        /*00c8*/ 	.byte	0x03, 0x5f
        /*00ca*/ 	.short	0x0101


	//----- nvinfo : EIATTR_VRC_CTA_INIT_COUNT
	.align		4
        /*00cc*/ 	.byte	0x02, 0x4a
	.zero		1
	.zero		1


	//----- nvinfo : EIATTR_SYSCALL_OFFSETS
	.align		4
        /*00d0*/ 	.byte	0x04, 0x46
        /*00d2*/ 	.short	(.L_36 - .L_35)


	//   ....[0]....
.L_35:
        /*00d4*/ 	.word	0x000011f0


	//----- nvinfo : EIATTR_EXIT_INSTR_OFFSETS
	.align		4
.L_36:
        /*00d8*/ 	.byte	0x04, 0x1c
        /*00da*/ 	.short	(.L_38 - .L_37)


	//   ....[0]....
.L_37:
        /*00dc*/ 	.word	0x00001200


	//----- nvinfo : EIATTR_CRS_STACK_SIZE
	.align		4
.L_38:
        /*00e0*/ 	.byte	0x04, 0x1e
        /*00e2*/ 	.short	(.L_40 - .L_39)
.L_39:
        /*00e4*/ 	.word	0x00000000


	//----- nvinfo : EIATTR_CBANK_PARAM_SIZE
	.align		4
.L_40:
        /*00e8*/ 	.byte	0x03, 0x19
        /*00ea*/ 	.short	0x0034


	//----- nvinfo : EIATTR_PARAM_CBANK
	.align		4
        /*00ec*/ 	.byte	0x04, 0x0a
        /*00ee*/ 	.short	(.L_42 - .L_41)
	.align		4
.L_41:
        /*00f0*/ 	.word	index@(.nv.constant0._Z7computefiiffffPffff)
        /*00f4*/ 	.short	0x0380
        /*00f6*/ 	.short	0x0034


	//----- nvinfo : EIATTR_SW_WAR
	.align		4
.L_42:
        /*00f8*/ 	.byte	0x04, 0x36
        /*00fa*/ 	.short	(.L_44 - .L_43)
.L_43:
        /*00fc*/ 	.word	0x00000008
.L_44:


//--------------------- .nv.callgraph             --------------------------
	.section	.nv.callgraph,"",@"SHT_CUDA_CALLGRAPH"
	.align	4
	.sectionentsize	8
	.align		4
        /*0000*/ 	.word	0x00000000
	.align		4
        /*0004*/ 	.word	0xffffffff
	.align		4
        /*0008*/ 	.word	index@(_Z7computefiiffffPffff)
	.align		4
        /*000c*/ 	.word	index@(vprintf)
	.align		4
        /*0010*/ 	.word	0x00000000
	.align		4
        /*0014*/ 	.word	0xfffffffe
	.align		4
        /*0018*/ 	.word	0x00000000
	.align		4
        /*001c*/ 	.word	0xfffffffd
	.align		4
        /*0020*/ 	.word	0x00000000
	.align		4
        /*0024*/ 	.word	0xfffffffc


//--------------------- .nv.constant4             --------------------------
	.section	.nv.constant4,"a",@progbits
	.align	8
	.align		8
.nv.constant4:
        /*0000*/ 	.dword	vprintf
	.align		8
        /*0008*/ 	.dword	$str


//--------------------- .text._Z7computefiiffffPffff --------------------------
	.section	.text._Z7computefiiffffPffff,"ax",@progbits
	.align	128
        .global         _Z7computefiiffffPffff
        .type           _Z7computefiiffffPffff,@function
        .size           _Z7computefiiffffPffff,(.L_x_20 - _Z7computefiiffffPffff)
        .other          _Z7computefiiffffPffff,@"STO_CUDA_ENTRY STV_DEFAULT"
_Z7computefiiffffPffff:
.text._Z7computefiiffffPffff:
[----:B------:R-:W0:Y:S01]  /*0000*/  LDC R1, c[0x0][0x37c] ;  /* 0x0000df00ff017b82 */ /* 0x000e220000000800 */
[----:B------:R-:W1:Y:S01]  /*0010*/  MUFU.RSQ R0, -6.73150012887063911906e+33 ;  /* 0xf7a5f1bd00007908 */ /* 0x000e620000001400 */
[----:B------:R-:W-:Y:S01]  /*0020*/  HFMA2 R4, -RZ, RZ, 1.3251953125, -55.71875 ;  /* 0x3d4dd2f7ff047431 */ /* 0x000fe200000001ff */
[----:B------:R-:W2:Y:S01]  /*0030*/  LDCU UR6, c[0x0][0x380] ;  /* 0x00007000ff0677ac */ /* 0x000ea20008000800 */
[----:B0-----:R-:W-:Y:S01]  /*0040*/  IADD3 R1, PT, PT, R1, -0x8, RZ ;  /* 0xfffffff801017810 */ /* 0x001fe20007ffe0ff */
[----:B------:R-:W0:Y:S01]  /*0050*/  LDCU UR4, c[0x0][0x2f8] ;  /* 0x00005f00ff0477ac */ /* 0x000e220008000800 */
[----:B------:R-:W3:Y:S01]  /*0060*/  LDCU UR7, c[0x0][0x380] ;  /* 0x00007000ff0777ac */ /* 0x000ee20008000800 */
[----:B------:R-:W4:Y:S01]  /*0070*/  LDCU UR5, c[0x0][0x2fc] ;  /* 0x00005f80ff0577ac */ /* 0x000f220008000800 */
[C---:B-1----:R-:W-:Y:S01]  /*0080*/  FMUL R2, R0.reuse, -6.73150012887063911906e+33 ;  /* 0xf7a5f1bd00027820 */ /* 0x042fe20000400000 */
[----:B------:R-:W-:-:S04]  /*0090*/  FMUL R3, R0, 0.5 ;  /* 0x3f00000000037820 */ /* 0x000fc80000400000 */
[----:B------:R-:W-:Y:S01]  /*00a0*/  FFMA R3, -R2, R3, 0.5 ;  /* 0x3f00000002037423 */ /* 0x000fe20000000103 */
[----:B0-----:R-:W-:-:S03]  /*00b0*/  IADD3 R6, P1, PT, R1, UR4, RZ ;  /* 0x0000000401067c10 */ /* 0x001fc6000ff3e0ff */
[----:B------:R-:W-:-:S04]  /*00c0*/  FFMA R3, R2, R3, R2 ;  /* 0x0000000302037223 */ /* 0x000fc80000000002 */
[----:B------:R-:W-:Y:S01]  /*00d0*/  FMUL R0, R3, R3 ;  /* 0x0000000303007220 */ /* 0x000fe20000400000 */
[----:B----4-:R-:W-:-:S03]  /*00e0*/  IADD3.X R7, PT, PT, RZ, UR5, RZ, P1, !PT ;  /* 0x00000005ff077c10 */ /* 0x010fc60008ffe4ff */
[----:B------:R-:W-:-:S04]  /*00f0*/  FFMA R5, R0, R4, 0.018773360177874565125 ;  /* 0x3c99ca9700057423 */ /* 0x000fc80000000004 */
[----:B------:R-:W-:-:S04]  /*0100*/  FFMA R5, R0, R5, 0.046769052743911743164 ;  /* 0x3d3f90e800057423 */ /* 0x000fc80000000005 */
[----:B------:R-:W-:-:S04]  /*0110*/  FFMA R5, R0, R5, 0.074823014438152313232 ;  /* 0x3d993ccf00057423 */ /* 0x000fc80000000005 */
[----:B------:R-:W-:-:S04]  /*0120*/  FFMA R5, R0, R5, 0.16667181253433227539 ;  /* 0x3e2aac0400057423 */ /* 0x000fc80000000005 */
[----:B------:R-:W-:Y:S01]  /*0130*/  FMUL R0, R0, R5 ;  /* 0x0000000500007220 */ /* 0x000fe20000400000 */
[----:B------:R-:W-:-:S03]  /*0140*/  MOV R5, 0x3fd774eb ;  /* 0x3fd774eb00057802 */ /* 0x000fc60000000f00 */
[----:B------:R-:W-:-:S04]  /*0150*/  FFMA R0, R3, R0, R3 ;  /* 0x0000000003007223 */ /* 0x000fc80000000003 */
[----:B------:R-:W-:-:S04]  /*0160*/  FMUL R0, R0, -2 ;  /* 0xc000000000007820 */ /* 0x000fc80000400000 */
[----:B------:R-:W-:-:S05]  /*0170*/  FFMA R0, R5, 0.93318945169448852539, R0 ;  /* 0x3f6ee58105007823 */ /* 0x000fca0000000000 */
[----:B------:R-:W-:-:S04]  /*0180*/  FSETP.NAN.AND P0, PT, R0, R0, PT ;  /* 0x000000000000720b */ /* 0x000fc80003f08000 */
[----:B------:R-:W-:-:S04]  /*0190*/  FSEL R0, |R0|, R0, !P0 ;  /* 0x0000000000007208 */ /* 0x000fc80004000200 */
[----:B--2---:R-:W-:Y:S02]  /*01a0*/  FSETP.GE.AND P0, PT, R0, UR6, PT ;  /* 0x0000000600007c0b */ /* 0x004fe4000bf06000 */
[----:B---3--:R-:W-:-:S11]  /*01b0*/  MOV R0, UR7 ;  /* 0x0000000700007c02 */ /* 0x008fd60008000f00 */
[----:B------:R-:W-:Y:S05]  /*01c0*/  @!P0 BRA `(.L_x_0) ;  /* 0x0000000c00e88947 */ /* 0x000fea0003800000 */
[----:B------:R-:W0:Y:S01]  /*01d0*/  LDCU UR4, c[0x0][0x384] ;  /* 0x00007080ff0477ac */ /* 0x000e220008000800 */
[----:B------:R-:W1:Y:S01]  /*01e0*/  LDC R0, c[0x0][0x38c] ;  /* 0x0000e300ff007b82 */ /* 0x000e620000000800 */
[----:B0-----:R-:W-:Y:S01]  /*01f0*/  UISETP.GE.AND UP0, UPT, UR4, 0x1, UPT ;  /* 0x000000010400788c */ /* 0x001fe2000bf06270 */
[----:B-1----:R-:W-:-:S08]  /*0200*/  FADD R0, R0, UR6 ;  /* 0x0000000600007e21 */ /* 0x002fd00008000000 */
[----:B------:R-:W-:Y:S05]  /*0210*/  BRA.U !UP0, `(.L_x_1) ;  /* 0x0000000908307547 */ /* 0x000fea000b800000 */
[----:B------:R-:W0:Y:S01]  /*0220*/  MUFU.RSQ R2, -6.07350021187535558376e+34 ;  /* 0xf93b277800027908 */ /* 0x000e220000001400 */
[----:B------:R-:W1:Y:S01]  /*0230*/  LDC.64 R8, c[0x0][0x390] ;  /* 0x0000e400ff087b82 */ /* 0x000e620000000a00 */
[C---:B0-----:R-:W-:Y:S01]  /*0240*/  FMUL R3, R2.reuse, -6.07350021187535558376e+34 ;  /* 0xf93b277802037820 */ /* 0x041fe20000400000 */
[----:B------:R-:W-:-:S04]  /*0250*/  FMUL R2, R2, -0.5 ;  /* 0xbf00000002027820 */ /* 0x000fc80000400000 */
[----:B------:R-:W-:-:S04]  /*0260*/  FFMA R2, R3, R2, 0.5 ;  /* 0x3f00000003027423 */ /* 0x000fc80000000002 */
[----:B------:R-:W-:-:S04]  /*0270*/  FFMA R2, R3, R2, R3 ;  /* 0x0000000203027223 */ /* 0x000fc80000000003 */
[----:B------:R-:W-:-:S04]  /*0280*/  FMUL R3, R2, R2 ;  /* 0x0000000202037220 */ /* 0x000fc80000400000 */
[----:B------:R-:W-:-:S04]  /*0290*/  FFMA R4, R3, R4, 0.018773360177874565125 ;  /* 0x3c99ca9703047423 */ /* 0x000fc80000000004 */
[----:B------:R-:W-:-:S04]  /*02a0*/  FFMA R4, R3, R4, 0.046769052743911743164 ;  /* 0x3d3f90e803047423 */ /* 0x000fc80000000004 */
[----:B------:R-:W-:-:S04]  /*02b0*/  FFMA R4, R3, R4, 0.074823014438152313232 ;  /* 0x3d993ccf03047423 */ /* 0x000fc80000000004 */
[----:B------:R-:W-:-:S04]  /*02c0*/  FFMA R4, R3, R4, 0.16667181253433227539 ;  /* 0x3e2aac0403047423 */ /* 0x000fc80000000004 */
[----:B------:R-:W-:-:S04]  /*02d0*/  FMUL R3, R3, R4 ;  /* 0x0000000403037220 */ /* 0x000fc80000400000 */
[----:B------:R-:W-:-:S04]  /*02e0*/  FFMA R3, R2, R3, R2 ;  /* 0x0000000302037223 */ /* 0x000fc80000000002 */
[----:B------:R-:W-:-:S04]  /*02f0*/  FMUL R3, R3, -2 ;  /* 0xc000000003037820 */ /* 0x000fc80000400000 */
[----:B------:R-:W-:-:S05]  /*0300*/  FFMA R3, R5, 0.93318945169448852539, R3 ;  /* 0x3f6ee58105037823 */ /* 0x000fca0000000003 */
[----:B------:R-:W-:-:S04]  /*0310*/  FSETP.NAN.AND P0, PT, R3, R3, PT ;  /* 0x000000030300720b */ /* 0x000fc80003f08000 */
[----:B------:R-:W-:-:S05]  /*0320*/  FSEL R3, |R3|, R3, !P0 ;  /* 0x0000000303037208 */ /* 0x000fca0004000200 */
[----:B-1----:R-:W-:-:S05]  /*0330*/  FFMA R4, R8, R9, -R3 ;  /* 0x0000000908047223 */ /* 0x002fca0000000803 */
[C---:B------:R-:W-:Y:S02]  /*0340*/  FMNMX.NAN R11, |R4|.reuse, 1.5694542800437951194e-42, !PT ;  /* 0x00000460040b7809 */ /* 0x040fe40007820200 */
[C---:B------:R-:W-:Y:S02]  /*0350*/  FMNMX R2, |R4|.reuse, 1.5694542800437951194e-42, PT ;  /* 0x0000046004027809 */ /* 0x040fe40003800200 */
[----:B------:R-:W0:Y:S01]  /*0360*/  MUFU.RCP R8, R11 ;  /* 0x0000000b00087308 */ /* 0x000e220000001000 */
[----:B------:R-:W-:-:S07]  /*0370*/  FSETP.GEU.AND P2, PT, |R4|, 1.5694542800437951194e-42, PT ;  /* 0x000004600400780b */ /* 0x000fce0003f4e200 */
[----:B------:R-:W1:Y:S01]  /*0380*/  FCHK P0, R2, R11 ;  /* 0x0000000b02007302 */ /* 0x000e620000000000 */
[----:B0-----:R-:W-:-:S04]  /*0390*/  FFMA R3, -R11, R8, 1 ;  /* 0x3f8000000b037423 */ /* 0x001fc80000000108 */
[----:B------:R-:W-:-:S04]  /*03a0*/  FFMA R3, R8, R3, R8 ;  /* 0x0000000308037223 */ /* 0x000fc80000000008 */
[----:B------:R-:W-:-:S04]  /*03b0*/  FFMA R8, R2, R3, RZ ;  /* 0x0000000302087223 */ /* 0x000fc800000000ff */
[----:B------:R-:W-:-:S04]  /*03c0*/  FFMA R5, -R11, R8, R2 ;  /* 0x000000080b057223 */ /* 0x000fc80000000102 */
[----:B------:R-:W-:Y:S01]  /*03d0*/  FFMA R3, R3, R5, R8 ;  /* 0x0000000503037223 */ /* 0x000fe20000000008 */
[----:B-1----:R-:W-:Y:S06]  /*03e0*/  @!P0 BRA `(.L_x_2) ;  /* 0x00000000000c8947 */ /* 0x002fec0003800000 */
[----:B------:R-:W-:-:S07]  /*03f0*/  MOV R8, 0x410 ;  /* 0x0000041000087802 */ /* 0x000fce0000000f00 */
[----:B------:R-:W-:Y:S05]  /*0400*/  CALL.REL.NOINC `($__internal_0_$__cuda_sm3x_div_rn_noftz_f32_slowpath) ;  /* 0x0000000c00807944 */ /* 0x000fea0003c00000 */
[----:B------:R-:W-:-:S07]  /*0410*/  MOV R3, R2 ;  /* 0x0000000200037202 */ /* 0x000fce0000000f00 */
.L_x_2:
[----:B------:R-:W0:Y:S01]  /*0420*/  LDC R2, c[0x0][0x398] ;  /* 0x0000e600ff027b82 */ /* 0x000e220000000800 */
[----:B------:R-:W-:Y:S01]  /*0430*/  HFMA2 R11, -RZ, RZ, 1.5048828125, 33.21875 ;  /* 0x3e055027ff0b7431 */ /* 0x000fe200000001ff */
[----:B------:R-:W-:Y:S01]  /*0440*/  MOV R15, 0x3fd774eb ;  /* 0x3fd774eb000f7802 */ /* 0x000fe20000000f00 */
[----:B------:R-:W-:Y:S01]  /*0450*/  HFMA2 R12, -RZ, RZ, 1.265625, -5052 ;  /* 0x3d10ecefff0c7431 */ /* 0x000fe200000001ff */
[----:B------:R-:W-:Y:S01]  /*0460*/  ISETP.GE.AND P3, PT, R4, RZ, PT ;  /* 0x000000ff0400720c */ /* 0x000fe20003f66270 */
[----:B------:R-:W1:Y:S01]  /*0470*/  LDCU UR5, c[0x0][0x384] ;  /* 0x00007080ff0577ac */ /* 0x000e620008000800 */
[----:B------:R-:W-:Y:S01]  /*0480*/  IMAD.MOV.U32 R13, RZ, RZ, 0x4016cbe4 ;  /* 0x4016cbe4ff0d7424 */ /* 0x000fe200078e00ff */
[----:B-1----:R-:W-:Y:S01]  /*0490*/  UISETP.GE.U32.AND UP1, UPT, UR5, 0x4, UPT ;  /* 0x000000040500788c */ /* 0x002fe2000bf26070 */
[----:B0-----:R-:W-:Y:S01]  /*04a0*/  FADD R2, R2, -1.4084339141845703125 ;  /* 0xbfb4479002027421 */ /* 0x001fe20000000000 */
[----:B------:R-:W-:-:S03]  /*04b0*/  ULOP3.LUT UR4, UR5, 0x3, URZ, 0xc0, !UPT ;  /* 0x0000000305047892 */ /* 0x000fc6000f8ec0ff */
[----:B------:R-:W-:Y:S01]  /*04c0*/  FADD R2, R2, 1.85699998289252410237e+35 ;  /* 0x7a0f0ede02027421 */ /* 0x000fe20000000000 */
[----:B------:R-:W-:-:S04]  /*04d0*/  UISETP.NE.AND UP0, UPT, UR4, URZ, UPT ;  /* 0x000000ff0400728c */ /* 0x000fc8000bf05270 */
[----:B------:R-:W-:-:S13]  /*04e0*/  FSETP.GEU.AND P0, PT, R2, 1.175494350822287508e-38, PT ;  /* 0x008000000200780b */ /* 0x000fda0003f0e000 */
[----:B------:R-:W-:-:S05]  /*04f0*/  @!P0 FMUL R2, R2, 8388608 ;  /* 0x4b00000002028820 */ /* 0x000fca0000400000 */
[----:B------:R-:W-:-:S04]  /*0500*/  IADD3 R5, PT, PT, R2, -0x3f2aaaab, RZ ;  /* 0xc0d5555502057810 */ /* 0x000fc80007ffe0ff */
[----:B------:R-:W-:-:S04]  /*0510*/  LOP3.LUT R9, R5, 0xff800000, RZ, 0xc0, !PT ;  /* 0xff80000005097812 */ /* 0x000fc800078ec0ff */
[-C--:B------:R-:W-:Y:S02]  /*0520*/  IADD3 R5, PT, PT, R2, -R9.reuse, RZ ;  /* 0x8000000902057210 */ /* 0x080fe40007ffe0ff */
[----:B------:R-:W-:Y:S02]  /*0530*/  I2FP.F32.S32 R8, R9 ;  /* 0x0000000900087245 */ /* 0x000fe40000201400 */
[----:B------:R-:W-:Y:S01]  /*0540*/  MOV R9, 0x7f800000 ;  /* 0x7f80000000097802 */ /* 0x000fe20000000f00 */
[----:B------:R-:W-:-:S04]  /*0550*/  FADD R10, R5, -1 ;  /* 0xbf800000050a7421 */ /* 0x000fc80000000000 */
[----:B------:R-:W-:-:S04]  /*0560*/  FFMA R5, R10, -R11, 0.14084610342979431152 ;  /* 0x3e1039f60a057423 */ /* 0x000fc8000000080b */
[----:B------:R-:W-:-:S04]  /*0570*/  FFMA R5, R10, R5, -0.12148627638816833496 ;  /* 0xbdf8cdcc0a057423 */ /* 0x000fc80000000005 */
[----:B------:R-:W-:-:S04]  /*0580*/  FFMA R5, R10, R5, 0.13980610668659210205 ;  /* 0x3e0f29550a057423 */ /* 0x000fc80000000005 */
[----:B------:R-:W-:-:S04]  /*0590*/  FFMA R5, R10, R5, -0.16684235632419586182 ;  /* 0xbe2ad8b90a057423 */ /* 0x000fc80000000005 */
[----:B------:R-:W-:-:S04]  /*05a0*/  FFMA R5, R10, R5, 0.20012299716472625732 ;  /* 0x3e4ced0b0a057423 */ /* 0x000fc80000000005 */
[----:B------:R-:W-:-:S04]  /*05b0*/  FFMA R5, R10, R5, -0.24999669194221496582 ;  /* 0xbe7fff220a057423 */ /* 0x000fc80000000005 */
[----:B------:R-:W-:-:S04]  /*05c0*/  FFMA R5, R10, R5, 0.33333182334899902344 ;  /* 0x3eaaaa780a057423 */ /* 0x000fc80000000005 */
[----:B------:R-:W-:Y:S01]  /*05d0*/  FFMA R11, R10, R5, -0.5 ;  /* 0xbf0000000a0b7423 */ /* 0x000fe20000000005 */
[----:B------:R-:W-:Y:S02]  /*05e0*/  FSEL R5, RZ, -23, P0 ;  /* 0xc1b80000ff057808 */ /* 0x000fe40000000000 */
[----:B------:R-:W-:Y:S01]  /*05f0*/  ISETP.GT.U32.AND P0, PT, R2, 0x7f7fffff, PT ;  /* 0x7f7fffff0200780c */ /* 0x000fe20003f04070 */
[----:B------:R-:W-:Y:S02]  /*0600*/  FMUL R11, R10, R11 ;  /* 0x0000000b0a0b7220 */ /* 0x000fe40000400000 */
[----:B------:R-:W-:Y:S01]  /*0610*/  FFMA R5, R8, 1.1920928955078125e-07, R5 ;  /* 0x3400000008057823 */ /* 0x000fe20000000005 */
[----:B------:R-:W-:Y:S01]  /*0620*/  MOV R8, 0x3b33710b ;  /* 0x3b33710b00087802 */ /* 0x000fe20000000f00 */
[----:B------:R-:W-:-:S04]  /*0630*/  FFMA R10, R10, R11, R10 ;  /* 0x0000000b0a0a7223 */ /* 0x000fc8000000000a */
[----:B------:R-:W-:-:S04]  /*0640*/  FFMA R5, R5, 0.69314718246459960938, R10 ;  /* 0x3f31721805057823 */ /* 0x000fc8000000000a */
[C---:B------:R-:W-:Y:S01]  /*0650*/  @P0 FFMA R5, R2.reuse, R9, +INF ;  /* 0x7f80000002050423 */ /* 0x040fe20000000009 */
[----:B------:R-:W-:Y:S01]  /*0660*/  HFMA2 R9, -RZ, RZ, 1.75, 0 ;  /* 0x3f000000ff097431 */ /* 0x000fe200000001ff */
[----:B------:R-:W-:-:S04]  /*0670*/  FSETP.NEU.AND P0, PT, R2, RZ, PT ;  /* 0x000000ff0200720b */ /* 0x000fc80003f0d000 */
[----:B------:R-:W-:Y:S01]  /*0680*/  FSEL R2, R5, -INF , P0 ;  /* 0xff80000005027808 */ /* 0x000fe20000000000 */
[----:B------:R-:W-:-:S03]  /*0690*/  FMUL R5, R3, R3 ;  /* 0x0000000303057220 */ /* 0x000fc60000400000 */
[C---:B------:R-:W-:Y:S01]  /*06a0*/  FSETP.NEU.AND P1, PT, |R2|.reuse, 1, PT ;  /* 0x3f8000000200780b */ /* 0x040fe20003f2d200 */
[C---:B------:R-:W-:Y:S01]  /*06b0*/  FFMA R9, |R2|.reuse, -R9, 0.5 ;  /* 0x3f00000002097423 */ /* 0x040fe20000000a09 */
[C---:B------:R-:W-:Y:S01]  /*06c0*/  FFMA R8, R5.reuse, R8, -0.015681877732276916504 ;  /* 0xbc80774805087423 */ /* 0x040fe20000000008 */
[----:B------:R-:W-:Y:S02]  /*06d0*/  FSETP.GT.AND P0, PT, |R2|, 0.56000000238418579102, PT ;  /* 0x3f0f5c290200780b */ /* 0x000fe40003f04200 */
[----:B------:R-:W0:Y:S01]  /*06e0*/  MUFU.RSQ R10, R9 ;  /* 0x00000009000a7308 */ /* 0x000e220000001400 */
[----:B------:R-:W-:-:S04]  /*06f0*/  FFMA R8, R5, R8, 0.042200751602649688721 ;  /* 0x3d2cdab205087423 */ /* 0x000fc80000000008 */
[----:B------:R-:W-:-:S04]  /*0700*/  FFMA R8, R5, R8, -0.074792981147766113281 ;  /* 0xbd992d1005087423 */ /* 0x000fc80000000008 */
[----:B------:R-:W-:-:S04]  /*0710*/  FFMA R8, R5, R8, 0.10640415549278259277 ;  /* 0x3dd9ea6c05087423 */ /* 0x000fc80000000008 */
[----:B------:R-:W-:Y:S01]  /*0720*/  FFMA R8, R5, R8, -0.14207722246646881104 ;  /* 0xbe117cb105087423 */ /* 0x000fe20000000008 */
[----:B0-----:R-:W-:Y:S01]  /*0730*/  FMUL R11, R9, R10 ;  /* 0x0000000a090b7220 */ /* 0x001fe20000400000 */
[----:B------:R-:W-:Y:S02]  /*0740*/  FMUL R10, R10, -0.5 ;  /* 0xbf0000000a0a7820 */ /* 0x000fe40000400000 */
[----:B------:R-:W-:Y:S02]  /*0750*/  FFMA R8, R5, R8, 0.19993925094604492188 ;  /* 0x3e4cbce005087423 */ /* 0x000fe40000000008 */
[----:B------:R-:W-:Y:S02]  /*0760*/  FFMA R10, R11, R10, 0.5 ;  /* 0x3f0000000b0a7423 */ /* 0x000fe4000000000a */
[----:B------:R-:W-:Y:S02]  /*0770*/  FFMA R8, R5, R8, -0.33333197236061096191 ;  /* 0xbeaaaa7d05087423 */ /* 0x000fe40000000008 */
[----:B------:R-:W-:-:S02]  /*0780*/  FFMA R10, R11, R10, R11 ;  /* 0x0000000a0b0a7223 */ /* 0x000fc4000000000b */
[----:B------:R-:W-:Y:S01]  /*0790*/  FMUL R8, R5, R8 ;  /* 0x0000000805087220 */ /* 0x000fe20000400000 */
[----:B------:R-:W-:Y:S02]  /*07a0*/  HFMA2 R5, -RZ, RZ, 1.857421875, -1409 ;  /* 0x3f6ee581ff057431 */ /* 0x000fe400000001ff */
[----:B------:R-:W-:Y:S01]  /*07b0*/  FSEL R9, R10, RZ, P1 ;  /* 0x000000ff0a097208 */ /* 0x000fe20000800000 */
[----:B------:R-:W-:-:S03]  /*07c0*/  FFMA R8, R8, R3, R3 ;  /* 0x0000000308087223 */ /* 0x000fc60000000003 */
[----:B------:R-:W-:Y:S01]  /*07d0*/  FSEL R9, R9, |R2|, P0 ;  /* 0x4000000209097208 */ /* 0x000fe20000000000 */
[----:B------:R-:W-:Y:S01]  /*07e0*/  FFMA R3, R15, 0.93318945169448852539, -R8 ;  /* 0x3f6ee5810f037823 */ /* 0x000fe20000000808 */
[----:B------:R-:W-:Y:S02]  /*07f0*/  FSEL R5, R5, 1.8663789033889770508, !P2 ;  /* 0x3feee58105057808 */ /* 0x000fe40005000000 */
[----:B------:R-:W-:Y:S01]  /*0800*/  LOP3.LUT R10, R9, 0x80000000, R2, 0xb8, !PT ;  /* 0x80000000090a7812 */ /* 0x000fe200078eb802 */
[----:B------:R-:W-:Y:S01]  /*0810*/  FADD R9, |R4|, 1.5694542800437951194e-42 ;  /* 0x0000046004097421 */ /* 0x000fe20000000200 */
[-C--:B------:R-:W-:Y:S02]  /*0820*/  FSEL R3, R3, R8.reuse, !P2 ;  /* 0x0000000803037208 */ /* 0x080fe40005000000 */
[----:B------:R-:W-:Y:S01]  /*0830*/  FSEL R8, R8, -R8, !P2 ;  /* 0x8000000808087208 */ /* 0x000fe20005000000 */
[----:B------:R-:W-:Y:S01]  /*0840*/  FMUL R11, R10, R10 ;  /* 0x0000000a0a0b7220 */ /* 0x000fe20000400000 */
[----:B------:R-:W-:-:S02]  /*0850*/  FSETP.NAN.AND P1, PT, R9, R9, PT ;  /* 0x000000090900720b */ /* 0x000fc40003f28000 */
[----:B------:R-:W-:Y:S01]  /*0860*/  FSETP.NEU.AND P2, PT, |R4|, 1.5694542800437951194e-42, PT ;  /* 0x000004600400780b */ /* 0x000fe20003f4d200 */
[----:B------:R-:W-:Y:S01]  /*0870*/  FFMA R12, R11, R12, 0.016980519518256187439 ;  /* 0x3c8b1abb0b0c7423 */ /* 0x000fe2000000000c */
[----:B------:R-:W-:Y:S01]  /*0880*/  @!P3 FFMA R3, R5, 1.6832555532455444336, R8 ;  /* 0x3fd774eb0503b823 */ /* 0x000fe20000000008 */
[----:B------:R-:W-:Y:S02]  /*0890*/  FSEL R4, R13, 0.78539818525314331055, !P3 ;  /* 0x3f490fdb0d047808 */ /* 0x000fe40005800000 */
[----:B------:R-:W-:-:S04]  /*08a0*/  FFMA R12, R11, R12, 0.030762933194637298584 ;  /* 0x3cfc028c0b0c7423 */ /* 0x000fc8000000000c */
[C---:B------:R-:W-:Y:S02]  /*08b0*/  FFMA R12, R11.reuse, R12, 0.044709417968988418579 ;  /* 0x3d3721390b0c7423 */ /* 0x040fe4000000000c */
[----:B------:R-:W-:Y:S02]  /*08c0*/  @!P1 FSEL R9, R4, |R3|, !P2 ;  /* 0x4000000304099208 */ /* 0x000fe40005000000 */
[----:B------:R-:W-:Y:S01]  /*08d0*/  FFMA R12, R11, R12, 0.074989043176174163818 ;  /* 0x3d9993db0b0c7423 */ /* 0x000fe2000000000c */
[----:B------:R-:W-:Y:S02]  /*08e0*/  FSETP.GT.AND P1, PT, R2, 0.56000000238418579102, PT ;  /* 0x3f0f5c290200780b */ /* 0x000fe40003f24000 */
[----:B------:R-:W-:Y:S01]  /*08f0*/  FMUL R9, R9, 4 ;  /* 0x4080000009097820 */ /* 0x000fe20000400000 */
[----:B------:R-:W-:-:S03]  /*0900*/  FFMA R12, R11, R12, 0.16666707396507263184 ;  /* 0x3e2aaac60b0c7423 */ /* 0x000fc6000000000c */
[----:B------:R-:W-:Y:S01]  /*0910*/  FMUL R9, R9, 1 ;  /* 0x3f80000009097820 */ /* 0x000fe20000400000 */
[----:B------:R-:W-:-:S03]  /*0920*/  FMUL R11, R11, R12 ;  /* 0x0000000c0b0b7220 */ /* 0x000fc60000400000 */
[----:B------:R-:W-:Y:S01]  /*0930*/  FMUL R9, R9, 1 ;  /* 0x3f80000009097820 */ /* 0x000fe20000400000 */
[----:B------:R-:W-:-:S05]  /*0940*/  FFMA R10, R10, R11, R10 ;  /* 0x0000000b0a0a7223 */ /* 0x000fca000000000a */
[----:B------:R-:W-:-:S05]  /*0950*/  FSEL R2, R10, -R10, P0 ;  /* 0x8000000a0a027208 */ /* 0x000fca0000000000 */
[----:B------:R-:W-:Y:S01]  /*0960*/  @!P1 FFMA R10, R15, 0.93318945169448852539, R2 ;  /* 0x3f6ee5810f0a9823 */ /* 0x000fe20000000002 */
[----:B------:R-:W-:-:S03]  /*0970*/  FMUL R2, R9, 1 ;  /* 0x3f80000009027820 */ /* 0x000fc60000400000 */
[----:B------:R-:W-:Y:S01]  /*0980*/  @P0 FADD R10, R10, R10 ;  /* 0x0000000a0a0a0221 */ /* 0x000fe20000000000 */
[----:B------:R-:W-:Y:S06]  /*0990*/  BRA.U !UP1, `(.L_x_3) ;  /* 0x0000000109347547 */ /* 0x000fec000b800000 */
[----:B------:R-:W-:-:S04]  /*09a0*/  ULOP3.LUT UR5, UR5, 0x7ffffffc, URZ, 0xc0, !UPT ;  /* 0x7ffffffc05057892 */ /* 0x000fc8000f8ec0ff */
[----:B------:R-:W-:-:S12]  /*09b0*/  UIADD3 UR5, UPT, UPT, -UR5, URZ, URZ ;  /* 0x000000ff05057290 */ /* 0x000fd8000fffe1ff */
.L_x_4:
[----:B------:R-:W-:Y:S01]  /*09c0*/  FADD R3, R2, R0 ;  /* 0x0000000002037221 */ /* 0x000fe20000000000 */
[----:B------:R-:W-:-:S03]  /*09d0*/  UIADD3 UR5, UPT, UPT, UR5, 0x4, URZ ;  /* 0x0000000405057890 */ /* 0x000fc6000fffe0ff */
[----:B------:R-:W-:Y:S01]  /*09e0*/  FADD R3, R10, R3 ;  /* 0x000000030a037221 */ /* 0x000fe20000000000 */
[----:B------:R-:W-:-:S03]  /*09f0*/  UISETP.NE.AND UP1, UPT, UR5, URZ, UPT ;  /* 0x000000ff0500728c */ /* 0x000fc6000bf25270 */
[----:B------:R-:W-:-:S04]  /*0a00*/  FADD R3, R2, R3 ;  /* 0x0000000302037221 */ /* 0x000fc80000000000 */
[----:B------:R-:W-:-:S04]  /*0a10*/  FADD R3, R10, R3 ;  /* 0x000000030a037221 */ /* 0x000fc80000000000 */
[----:B------:R-:W-:-:S04]  /*0a20*/  FADD R3, R2, R3 ;  /* 0x0000000302037221 */ /* 0x000fc80000000000 */
[----:B------:R-:W-:-:S04]  /*0a30*/  FADD R3, R10, R3 ;  /* 0x000000030a037221 */ /* 0x000fc80000000000 */
[----:B------:R-:W-:-:S04]  /*0a40*/  FADD R3, R2, R3 ;  /* 0x0000000302037221 */ /* 0x000fc80000000000 */
[----:B------:R-:W-:Y:S01]  /*0a50*/  FADD R0, R10, R3 ;  /* 0x000000030a007221 */ /* 0x000fe20000000000 */
[----:B------:R-:W-:Y:S06]  /*0a60*/  BRA.U UP1, `(.L_x_4) ;  /* 0xfffffffd01d47547 */ /* 0x000fec000b83ffff */
.L_x_3:
[----:B------:R-:W-:Y:S05]  /*0a70*/  BRA.U !UP0, `(.L_x_1) ;  /* 0x0000000108187547 */ /* 0x000fea000b800000 */
[----:B------:R-:W-:-:S12]  /*0a80*/  UIADD3 UR4, UPT, UPT, -UR4, URZ, URZ ;  /* 0x000000ff04047290 */ /* 0x000fd8000fffe1ff */
.L_x_5:
[----:B------:R-:W-:Y:S01]  /*0a90*/  UIADD3 UR4, UPT, UPT, UR4, 0x1, URZ ;  /* 0x0000000104047890 */ /* 0x000fe2000fffe0ff */
[----:B------:R-:W-:-:S03]  /*0aa0*/  FADD R3, R2, R0 ;  /* 0x0000000002037221 */ /* 0x000fc60000000000 */
[----:B------:R-:W-:Y:S01]  /*0ab0*/  UISETP.NE.AND UP0, UPT, UR4, URZ, UPT ;  /* 0x000000ff0400728c */ /* 0x000fe2000bf05270 */
[----:B------:R-:W-:-:S08]  /*0ac0*/  FADD R0, R10, R3 ;  /* 0x000000030a007221 */ /* 0x000fd00000000000 */
[----:B------:R-:W-:Y:S05]  /*0ad0*/  BRA.U UP0, `(.L_x_5) ;  /* 0xfffffffd00ec7547 */ /* 0x000fea000b83ffff */
.L_x_1:
[----:B------:R-:W0:Y:S02]  /*0ae0*/  LDC R2, c[0x0][0x388] ;  /* 0x0000e200ff027b82 */ /* 0x000e240000000800 */
[----:B0-----:R-:W-:-:S13]  /*0af0*/  ISETP.GE.AND P0, PT, R2, 0x1, PT ;  /* 0x000000010200780c */ /* 0x001fda0003f06270 */
[----:B------:R-:W-:Y:S05]  /*0b00*/  @!P0 BRA `(.L_x_0) ;  /* 0x0000000400988947 */ /* 0x000fea0003800000 */
[----:B------:R-:W0:Y:S01]  /*0b10*/  LDC R3, c[0x0][0x3b0] ;  /* 0x0000ec00ff037b82 */ /* 0x000e220000000800 */
[----:B------:R-:W-:Y:S01]  /*0b20*/  MOV R10, 0x3e055027 ;  /* 0x3e055027000a7802 */ /* 0x000fe20000000f00 */
[----:B------:R-:W1:Y:S01]  /*0b30*/  LDCU.64 UR4, c[0x0][0x3a8] ;  /* 0x00007500ff0477ac */ /* 0x000e620008000a00 */
[----:B------:R-:W2:Y:S01]  /*0b40*/  LDCU.64 UR6, c[0x0][0x358] ;  /* 0x00006b00ff0677ac */ /* 0x000ea20008000a00 */
[----:B0-----:R-:W-:-:S04]  /*0b50*/  FADD R3, R3, 1.7568000374526229428e-37 ;  /* 0x026f1f8c03037421 */ /* 0x001fc80000000000 */
[----:B------:R-:W-:-:S05]  /*0b60*/  FADD R3, R3, -1.70430003452580684957e+26 ;  /* 0xeb0cf9f503037421 */ /* 0x000fca0000000000 */
        /* <DEDUP_REMOVED lines=19> */
[----:B------:R-:W-:Y:S02]  /*0ca0*/  FFMA R4, R5, 1.1920928955078125e-07, R4 ;  /* 0x3400000005047823 */ /* 0x000fe40000000004 */
[----:B------:R-:W-:Y:S01]  /*0cb0*/  FFMA R9, R9, R10, R9 ;  /* 0x0000000a09097223 */ /* 0x000fe20000000009 */
[----:B------:R-:W-:-:S03]  /*0cc0*/  LOP3.LUT R10, R2, 0x7, RZ, 0xc0, !PT ;  /* 0x00000007020a7812 */ /* 0x000fc600078ec0ff */
[----:B------:R-:W-:Y:S01]  /*0cd0*/  FFMA R4, R4, 0.69314718246459960938, R9 ;  /* 0x3f31721804047823 */ /* 0x000fe20000000009 */
[----:B------:R-:W-:-:S03]  /*0ce0*/  ISETP.NE.AND P1, PT, R10, RZ, PT ;  /* 0x000000ff0a00720c */ /* 0x000fc60003f25270 */
[C---:B------:R-:W-:Y:S01]  /*0cf0*/  @P0 FFMA R4, R3.reuse, R8, +INF ;  /* 0x7f80000003040423 */ /* 0x040fe20000000008 */
[----:B------:R-:W-:Y:S01]  /*0d00*/  FSETP.NEU.AND P0, PT, R3, RZ, PT ;  /* 0x000000ff0300720b */ /* 0x000fe20003f0d000 */
[----:B------:R-:W-:-:S03]  /*0d10*/  HFMA2 R8, -RZ, RZ, 0, 0 ;  /* 0x00000000ff087431 */ /* 0x000fc600000001ff */
[----:B------:R-:W-:Y:S02]  /*0d20*/  FSEL R4, R4, -INF , P0 ;  /* 0xff80000004047808 */ /* 0x000fe40000000000 */
[----:B------:R-:W-:-:S03]  /*0d30*/  ISETP.GE.U32.AND P0, PT, R2, 0x8, PT ;  /* 0x000000080200780c */ /* 0x000fc60003f06070 */
[----:B-1----:R-:W-:-:S04]  /*0d40*/  FADD R4, R4, UR5 ;  /* 0x0000000504047e21 */ /* 0x002fc80008000000 */
[----:B------:R-:W0:Y:S02]  /*0d50*/  FRND.CEIL R3, R4 ;  /* 0x0000000400037307 */ /* 0x000e240000209000 */
[----:B0-----:R-:W-:-:S04]  /*0d60*/  FMUL R3, R3, UR4 ;  /* 0x0000000403037c20 */ /* 0x001fc80008400000 */
[----:B------:R-:W-:Y:S01]  /*0d70*/  FADD R9, R3, -1.24840003840612288124e+35 ;  /* 0xf9c058b303097421 */ /* 0x000fe20000000000 */
[----:B--2---:R-:W-:Y:S06]  /*0d80*/  @!P0 BRA `(.L_x_6) ;  /* 0x0000000000788947 */ /* 0x004fec0003800000 */
[----:B------:R-:W0:Y:S01]  /*0d90*/  LDCU.64 UR4, c[0x0][0x3a0] ;  /* 0x00007400ff0477ac */ /* 0x000e220008000a00 */
[----:B------:R-:W-:-:S04]  /*0da0*/  LOP3.LUT R8, R2, 0x7ffffff8, RZ, 0xc0, !PT ;  /* 0x7ffffff802087812 */ /* 0x000fc800078ec0ff */
[----:B------:R-:W-:Y:S01]  /*0db0*/  IADD3 R11, PT, PT, -R8, RZ, RZ ;  /* 0x000000ff080b7210 */ /* 0x000fe20007ffe1ff */
[----:B0-----:R-:W-:-:S04]  /*0dc0*/  UIADD3 UR4, UP0, UPT, UR4, 0x10, URZ ;  /* 0x0000001004047890 */ /* 0x001fc8000ff1e0ff */
[----:B------:R-:W-:Y:S02]  /*0dd0*/  UIADD3.X UR5, UPT, UPT, URZ, UR5, URZ, UP0, !UPT ;  /* 0x00000005ff057290 */ /* 0x000fe400087fe4ff */
[----:B------:R-:W-:-:S04]  /*0de0*/  MOV R12, UR4 ;  /* 0x00000004000c7c02 */ /* 0x000fc80008000f00 */
[----:B------:R-:W-:-:S07]  /*0df0*/  MOV R13, UR5 ;  /* 0x00000005000d7c02 */ /* 0x000fce0008000f00 */
.L_x_7:
[----:B------:R-:W-:Y:S01]  /*0e00*/  FADD R0, R9, R0 ;  /* 0x0000000009007221 */ /* 0x000fe20000000000 */
[----:B------:R-:W-:Y:S01]  /*0e10*/  VIADD R11, R11, 0x8 ;  /* 0x000000080b0b7836 */ /* 0x000fe20000000000 */
[----:B0-----:R-:W-:Y:S02]  /*0e20*/  MOV R4, R12 ;  /* 0x0000000c00047202 */ /* 0x001fe40000000f00 */
[----:B------:R-:W-:Y:S01]  /*0e30*/  FADD R0, R9, R0 ;  /* 0x0000000009007221 */ /* 0x000fe20000000000 */
[----:B------:R-:W-:Y:S02]  /*0e40*/  MOV R5, R13 ;  /* 0x0000000d00057202 */ /* 0x000fe40000000f00 */
[----:B------:R-:W-:Y:S01]  /*0e50*/  ISETP.NE.AND P0, PT, R11, RZ, PT ;  /* 0x000000ff0b00720c */ /* 0x000fe20003f05270 */
[C---:B------:R-:W-:Y:S01]  /*0e60*/  FADD R0, R9.reuse, R0 ;  /* 0x0000000009007221 */ /* 0x040fe20000000000 */
[----:B------:R-:W-:Y:S01]  /*0e70*/  IADD3 R12, P2, PT, R4, 0x20, RZ ;  /* 0x00000020040c7810 */ /* 0x000fe20007f5e0ff */
[----:B------:R0:W-:Y:S02]  /*0e80*/  STG.E desc[UR6][R4.64+-0x10], R3 ;  /* 0xfffff00304007986 */ /* 0x0001e4000c101906 */
[C---:B------:R-:W-:Y:S01]  /*0e90*/  FADD R0, R9.reuse, R0 ;  /* 0x0000000009007221 */ /* 0x040fe20000000000 */
[----:B------:R-:W-:Y:S01]  /*0ea0*/  IADD3.X R13, PT, PT, RZ, R5, RZ, P2, !PT ;  /* 0x00000005ff0d7210 */ /* 0x000fe200017fe4ff */
[----:B------:R0:W-:Y:S02]  /*0eb0*/  STG.E desc[UR6][R4.64+-0xc], R3 ;  /* 0xfffff40304007986 */ /* 0x0001e4000c101906 */
[----:B------:R-:W-:-:S02]  /*0ec0*/  FADD R0, R9, R0 ;  /* 0x0000000009007221 */ /* 0x000fc40000000000 */
[----:B------:R0:W-:Y:S02]  /*0ed0*/  STG.E desc[UR6][R4.64+-0x8], R3 ;  /* 0xfffff80304007986 */ /* 0x0001e4000c101906 */
[C---:B------:R-:W-:Y:S02]  /*0ee0*/  FADD R0, R9.reuse, R0 ;  /* 0x0000000009007221 */ /* 0x040fe40000000000 */
[----:B------:R0:W-:Y:S02]  /*0ef0*/  STG.E desc[UR6][R4.64+-0x4], R3 ;  /* 0xfffffc0304007986 */ /* 0x0001e4000c101906 */
[C---:B------:R-:W-:Y:S02]  /*0f00*/  FADD R0, R9.reuse, R0 ;  /* 0x0000000009007221 */ /* 0x040fe40000000000 */
[----:B------:R0:W-:Y:S02]  /*0f10*/  STG.E desc[UR6][R4.64], R3 ;  /* 0x0000000304007986 */ /* 0x0001e4000c101906 */
[----:B------:R-:W-:-:S02]  /*0f20*/  FADD R0, R9, R0 ;  /* 0x0000000009007221 */ /* 0x000fc40000000000 */
[----:B------:R0:W-:Y:S04]  /*0f30*/  STG.E desc[UR6][R4.64+0x4], R3 ;  /* 0x0000040304007986 */ /* 0x0001e8000c101906 */
[----:B------:R0:W-:Y:S04]  /*0f40*/  STG.E desc[UR6][R4.64+0x8], R3 ;  /* 0x0000080304007986 */ /* 0x0001e8000c101906 */
[----:B------:R0:W-:Y:S01]  /*0f50*/  STG.E desc[UR6][R4.64+0xc], R3 ;  /* 0x00000c0304007986 */ /* 0x0001e2000c101906 */
[----:B------:R-:W-:Y:S05]  /*0f60*/  @P0 BRA `(.L_x_7) ;  /* 0xfffffffc00a40947 */ /* 0x000fea000383ffff */
.L_x_6:
[----:B------:R-:W-:Y:S05]  /*0f70*/  @!P1 BRA `(.L_x_0) ;  /* 0x00000000007c9947 */ /* 0x000fea0003800000 */
[----:B------:R-:W-:Y:S02]  /*0f80*/  ISETP.GE.U32.AND P0, PT, R10, 0x4, PT ;  /* 0x000000040a00780c */ /* 0x000fe40003f06070 */
[----:B------:R-:W-:-:S04]  /*0f90*/  LOP3.LUT R12, R2, 0x3, RZ, 0xc0, !PT ;  /* 0x00000003020c7812 */ /* 0x000fc800078ec0ff */
[----:B------:R-:W-:-:S07]  /*0fa0*/  ISETP.NE.AND P1, PT, R12, RZ, PT ;  /* 0x000000ff0c00720c */ /* 0x000fce0003f25270 */
[----:B------:R-:W-:Y:S06]  /*0fb0*/  @!P0 BRA `(.L_x_8) ;  /* 0x00000000002c8947 */ /* 0x000fec0003800000 */
[----:B0-----:R-:W0:Y:S01]  /*0fc0*/  LDC.64 R4, c[0x0][0x3a0] ;  /* 0x0000e800ff047b82 */ /* 0x001e220000000a00 */
[----:B------:R-:W-:-:S04]  /*0fd0*/  FADD R0, R0, R9 ;  /* 0x0000000900007221 */ /* 0x000fc80000000000 */
[----:B------:R-:W-:-:S04]  /*0fe0*/  FADD R0, R9, R0 ;  /* 0x0000000009007221 */ /* 0x000fc80000000000 */
[----:B------:R-:W-:-:S04]  /*0ff0*/  FADD R0, R9, R0 ;  /* 0x0000000009007221 */ /* 0x000fc80000000000 */
[----:B------:R-:W-:Y:S01]  /*1000*/  FADD R0, R9, R0 ;  /* 0x0000000009007221 */ /* 0x000fe20000000000 */
[C---:B0-----:R-:W-:Y:S01]  /*1010*/  IMAD.WIDE.U32 R4, R8.reuse, 0x4, R4 ;  /* 0x0000000408047825 */ /* 0x041fe200078e0004 */
[----:B------:R-:W-:-:S04]  /*1020*/  IADD3 R8, PT, PT, R8, 0x4, RZ ;  /* 0x0000000408087810 */ /* 0x000fc80007ffe0ff */
[----:B------:R1:W-:Y:S04]  /*1030*/  STG.E desc[UR6][R4.64], R3 ;  /* 0x0000000304007986 */ /* 0x0003e8000c101906 */
[----:B------:R1:W-:Y:S04]  /*1040*/  STG.E desc[UR6][R4.64+0x4], R3 ;  /* 0x0000040304007986 */ /* 0x0003e8000c101906 */
[----:B------:R1:W-:Y:S04]  /*1050*/  STG.E desc[UR6][R4.64+0x8], R3 ;  /* 0x0000080304007986 */ /* 0x0003e8000c101906 */
[----:B------:R1:W-:Y:S02]  /*1060*/  STG.E desc[UR6][R4.64+0xc], R3 ;  /* 0x00000c0304007986 */ /* 0x0003e4000c101906 */
.L_x_8:
[----:B------:R-:W-:Y:S05]  /*1070*/  @!P1 BRA `(.L_x_0) ;  /* 0x00000000003c9947 */ /* 0x000fea0003800000 */
[----:B------:R-:W-:Y:S02]  /*1080*/  LOP3.LUT R2, R2, 0x1, RZ, 0xc0, !PT ;  /* 0x0000000102027812 */ /* 0x000fe400078ec0ff */
[----:B------:R-:W-:Y:S02]  /*1090*/  ISETP.NE.AND P0, PT, R12, 0x1, PT ;  /* 0x000000010c00780c */ /* 0x000fe40003f05270 */
[----:B------:R-:W-:-:S13]  /*10a0*/  ISETP.NE.U32.AND P1, PT, R2, 0x1, PT ;  /* 0x000000010200780c */ /* 0x000fda0003f25070 */
[----:B------:R-:W2:Y:S01]  /*10b0*/  @!P1 LDC.64 R10, c[0x0][0x3a0] ;  /* 0x0000e800ff0a9b82 */ /* 0x000ea20000000a00 */
[----:B------:R-:W-:Y:S05]  /*10c0*/  @!P0 BRA `(.L_x_9) ;  /* 0x00000000001c8947 */ /* 0x000fea0003800000 */
[----:B01----:R-:W0:Y:S01]  /*10d0*/  LDC.64 R4, c[0x0][0x3a0] ;  /* 0x0000e800ff047b82 */ /* 0x003e220000000a00 */
[----:B------:R-:W-:-:S04]  /*10e0*/  FADD R0, R0, R9 ;  /* 0x0000000900007221 */ /* 0x000fc80000000000 */
[----:B------:R-:W-:Y:S01]  /*10f0*/  FADD R0, R9, R0 ;  /* 0x0000000009007221 */ /* 0x000fe20000000000 */
[C---:B0-----:R-:W-:Y:S01]  /*1100*/  IMAD.WIDE.U32 R4, R8.reuse, 0x4, R4 ;  /* 0x0000000408047825 */ /* 0x041fe200078e0004 */
[----:B------:R-:W-:-:S04]  /*1110*/  IADD3 R8, PT, PT, R8, 0x2, RZ ;  /* 0x0000000208087810 */ /* 0x000fc80007ffe0ff */
[----:B------:R3:W-:Y:S04]  /*1120*/  STG.E desc[UR6][R4.64], R3 ;  /* 0x0000000304007986 */ /* 0x0007e8000c101906 */
[----:B------:R3:W-:Y:S02]  /*1130*/  STG.E desc[UR6][R4.64+0x4], R3 ;  /* 0x0000040304007986 */ /* 0x0007e4000c101906 */
.L_x_9:
[----:B0123--:R-:W-:-:S04]  /*1140*/  @!P1 IMAD.WIDE.U32 R4, R8, 0x4, R10 ;  /* 0x0000000408049825 */ /* 0x00ffc800078e000a */
[----:B------:R-:W-:Y:S01]  /*1150*/  @!P1 FADD R0, R0, R9 ;  /* 0x0000000900009221 */ /* 0x000fe20000000000 */
[----:B------:R2:W-:Y:S06]  /*1160*/  @!P1 STG.E desc[UR6][R4.64], R3 ;  /* 0x0000000304009986 */ /* 0x0005ec000c101906 */
.L_x_0:
[----:B012---:R-:W0:Y:S01]  /*1170*/  F2F.F64.F32 R2, R0 ;  /* 0x0000000000027310 */ /* 0x007e220000201800 */
[----:B------:R-:W-:Y:S01]  /*1180*/  MOV R8, 0x0 ;  /* 0x0000000000087802 */ /* 0x000fe20000000f00 */
[----:B------:R-:W1:Y:S05]  /*1190*/  LDCU.64 UR4, c[0x4][0x8] ;  /* 0x01000100ff0477ac */ /* 0x000e6a0008000a00 */
[----:B------:R-:W2:Y:S01]  /*11a0*/  LDC.64 R8, c[0x4][R8] ;  /* 0x0100000008087b82 */ /* 0x000ea20000000a00 */
[----:B0-----:R0:W-:Y:S01]  /*11b0*/  STL.64 [R1], R2 ;  /* 0x0000000201007387 */ /* 0x0011e20000100a00 */
[----:B-1----:R-:W-:Y:S02]  /*11c0*/  MOV R4, UR4 ;  /* 0x0000000400047c02 */ /* 0x002fe40008000f00 */
[----:B------:R-:W-:-:S07]  /*11d0*/  MOV R5, UR5 ;  /* 0x0000000500057c02 */ /* 0x000fce0008000f00 */
[----:B------:R-:W-:-:S07]  /*11e0*/  LEPC R20, `(.L_x_10) ;  /* 0x000000001014794e */ /* 0x000fce0000000000 */
[----:B0-2---:R-:W-:Y:S05]  /*11f0*/  CALL.ABS.NOINC R8 ;  /* 0x0000000008007343 */ /* 0x005fea0003c00000 */
.L_x_10:
[----:B------:R-:W-:Y:S05]  /*1200*/  EXIT ;  /* 0x000000000000794d */ /* 0x000fea0003800000 */
        .weak           $__internal_0_$__cuda_sm3x_div_rn_noftz_f32_slowpath
        .type           $__internal_0_$__cuda_sm3x_div_rn_noftz_f32_slowpath,@function
        .size           $__internal_0_$__cuda_sm3x_div_rn_noftz_f32_slowpath,(.L_x_20 - $__internal_0_$__cuda_sm3x_div_rn_noftz_f32_slowpath)
$__internal_0_$__cuda_sm3x_div_rn_noftz_f32_slowpath:
[----:B------:R-:W-:Y:S02]  /*1210*/  SHF.R.U32.HI R9, RZ, 0x17, R11 ;  /* 0x00000017ff097819 */ /* 0x000fe4000001160b */
[----:B------:R-:W-:Y:S02]  /*1220*/  SHF.R.U32.HI R3, RZ, 0x17, R2 ;  /* 0x00000017ff037819 */ /* 0x000fe40000011602 */
[----:B------:R-:W-:Y:S02]  /*1230*/  LOP3.LUT R9, R9, 0xff, RZ, 0xc0, !PT ;  /* 0x000000ff09097812 */ /* 0x000fe400078ec0ff */
[----:B------:R-:W-:Y:S02]  /*1240*/  LOP3.LUT R10, R3, 0xff, RZ, 0xc0, !PT ;  /* 0x000000ff030a7812 */ /* 0x000fe400078ec0ff */
[----:B------:R-:W-:Y:S02]  /*1250*/  IADD3 R14, PT, PT, R9, -0x1, RZ ;  /* 0xffffffff090e7810 */ /* 0x000fe40007ffe0ff */
[----:B------:R-:W-:-:S02]  /*1260*/  IADD3 R13, PT, PT, R10, -0x1, RZ ;  /* 0xffffffff0a0d7810 */ /* 0x000fc40007ffe0ff */
[----:B------:R-:W-:Y:S02]  /*1270*/  ISETP.GT.U32.AND P0, PT, R14, 0xfd, PT ;  /* 0x000000fd0e00780c */ /* 0x000fe40003f04070 */
[----:B------:R-:W-:Y:S02]  /*1280*/  MOV R12, R2 ;  /* 0x00000002000c7202 */ /* 0x000fe40000000f00 */
[----:B------:R-:W-:-:S13]  /*1290*/  ISETP.GT.U32.OR P0, PT, R13, 0xfd, P0 ;  /* 0x000000fd0d00780c */ /* 0x000fda0000704470 */
[----:B------:R-:W-:Y:S01]  /*12a0*/  @!P0 MOV R5, RZ ;  /* 0x000000ff00058202 */ /* 0x000fe20000000f00 */
[----:B------:R-:W-:Y:S06]  /*12b0*/  @!P0 BRA `(.L_x_11) ;  /* 0x0000000000608947 */ /* 0x000fec0003800000 */
[----:B------:R-:W-:Y:S02]  /*12c0*/  FSETP.GTU.FTZ.AND P0, PT, |R2|, +INF , PT ;  /* 0x7f8000000200780b */ /* 0x000fe40003f1c200 */
[----:B------:R-:W-:Y:S02]  /*12d0*/  FSETP.GTU.FTZ.AND P1, PT, |R11|, +INF , PT ;  /* 0x7f8000000b00780b */ /* 0x000fe40003f3c200 */
[----:B------:R-:W-:Y:S02]  /*12e0*/  MOV R3, R11 ;  /* 0x0000000b00037202 */ /* 0x000fe40000000f00 */
[----:B------:R-:W-:-:S13]  /*12f0*/  PLOP3.LUT P0, PT, P0, P1, PT, 0xf8, 0x8f ;  /* 0x00000000008f781c */ /* 0x000fda0000703f70 */
[----:B------:R-:W-:Y:S05]  /*1300*/  @P0 BRA `(.L_x_12) ;  /* 0x0000000400440947 */ /* 0x000fea0003800000 */
[----:B------:R-:W-:-:S13]  /*1310*/  LOP3.LUT P0, RZ, R11, 0x7fffffff, R12, 0xc8, !PT ;  /* 0x7fffffff0bff7812 */ /* 0x000fda000780c80c */
[----:B------:R-:W-:Y:S05]  /*1320*/  @!P0 BRA `(.L_x_13) ;  /* 0x0000000400348947 */ /* 0x000fea0003800000 */
[C---:B------:R-:W-:Y:S02]  /*1330*/  FSETP.NEU.FTZ.AND P3, PT, |R2|.reuse, +INF , PT ;  /* 0x7f8000000200780b */ /* 0x040fe40003f7d200 */
[----:B------:R-:W-:Y:S02]  /*1340*/  FSETP.NEU.FTZ.AND P1, PT, |R3|, +INF , PT ;  /* 0x7f8000000300780b */ /* 0x000fe40003f3d200 */
[----:B------:R-:W-:-:S11]  /*1350*/  FSETP.NEU.FTZ.AND P0, PT, |R2|, +INF , PT ;  /* 0x7f8000000200780b */ /* 0x000fd60003f1d200 */
[----:B------:R-:W-:Y:S05]  /*1360*/  @!P1 BRA !P3, `(.L_x_13) ;  /* 0x0000000400249947 */ /* 0x000fea0005800000 */
[----:B------:R-:W-:-:S04]  /*1370*/  LOP3.LUT P3, RZ, R12, 0x7fffffff, RZ, 0xc0, !PT ;  /* 0x7fffffff0cff7812 */ /* 0x000fc8000786c0ff */
[----:B------:R-:W-:-:S13]  /*1380*/  PLOP3.LUT P1, PT, P1, P3, PT, 0x2f, 0xf2 ;  /* 0x0000000000f2781c */ /* 0x000fda0000f26577 */
[----:B------:R-:W-:Y:S05]  /*1390*/  @P1 BRA `(.L_x_14) ;  /* 0x0000000400101947 */ /* 0x000fea0003800000 */
[----:B------:R-:W-:-:S04]  /*13a0*/  LOP3.LUT P1, RZ, R11, 0x7fffffff, RZ, 0xc0, !PT ;  /* 0x7fffffff0bff7812 */ /* 0x000fc8000782c0ff */
[----:B------:R-:W-:-:S13]  /*13b0*/  PLOP3.LUT P0, PT, P0, P1, PT, 0x2f, 0xf2 ;  /* 0x0000000000f2781c */ /* 0x000fda0000702577 */
[----:B------:R-:W-:Y:S05]  /*13c0*/  @P0 BRA `(.L_x_15) ;  /* 0x0000000000f80947 */ /* 0x000fea0003800000 */
[----:B------:R-:W-:Y:S02]  /*13d0*/  ISETP.GE.AND P0, PT, R13, RZ, PT ;  /* 0x000000ff0d00720c */ /* 0x000fe40003f06270 */
[----:B------:R-:W-:-:S11]  /*13e0*/  ISETP.GE.AND P1, PT, R14, RZ, PT ;  /* 0x000000ff0e00720c */ /* 0x000fd60003f26270 */
[----:B------:R-:W-:Y:S01]  /*13f0*/  @P0 MOV R5, RZ ;  /* 0x000000ff00050202 */ /* 0x000fe20000000f00 */
[----:B------:R-:W-:Y:S02]  /*1400*/  @!P0 IMAD.MOV.U32 R5, RZ, RZ, -0x40 ;  /* 0xffffffc0ff058424 */ /* 0x000fe400078e00ff */
[----:B------:R-:W-:Y:S01]  /*1410*/  @!P0 FFMA R12, R2, 1.84467440737095516160e+19, RZ ;  /* 0x5f800000020c8823 */ /* 0x000fe200000000ff */
[----:B------:R-:W-:Y:S02]  /*1420*/  @!P1 FFMA R11, R3, 1.84467440737095516160e+19, RZ ;  /* 0x5f800000030b9823 */ /* 0x000fe400000000ff */
[----:B------:R-:W-:-:S07]  /*1430*/  @!P1 IADD3 R5, PT, PT, R5, 0x40, RZ ;  /* 0x0000004005059810 */ /* 0x000fce0007ffe0ff */
.L_x_11:
[----:B------:R-:W-:Y:S02]  /*1440*/  LEA R2, R9, 0xc0800000, 0x17 ;  /* 0xc080000009027811 */ /* 0x000fe400078eb8ff */
[----:B------:R-:W-:Y:S02]  /*1450*/  IADD3 R10, PT, PT, R10, -0x7f, RZ ;  /* 0xffffff810a0a7810 */ /* 0x000fe40007ffe0ff */
[----:B------:R-:W-:-:S03]  /*1460*/  IADD3 R11, PT, PT, -R2, R11, RZ ;  /* 0x0000000b020b7210 */ /* 0x000fc60007ffe1ff */
[C---:B------:R-:W-:Y:S01]  /*1470*/  IMAD R2, R10.reuse, -0x800000, R12 ;  /* 0xff8000000a027824 */ /* 0x040fe200078e020c */
[----:B------:R-:W0:Y:S01]  /*1480*/  MUFU.RCP R3, R11 ;  /* 0x0000000b00037308 */ /* 0x000e220000001000 */
[----:B------:R-:W-:Y:S01]  /*1490*/  FADD.FTZ R13, -R11, -RZ ;  /* 0x800000ff0b0d7221 */ /* 0x000fe20000010100 */
[----:B------:R-:W-:-:S04]  /*14a0*/  IADD3 R10, PT, PT, R10, 0x7f, -R9 ;  /* 0x0000007f0a0a7810 */ /* 0x000fc80007ffe809 */
[----:B------:R-:W-:Y:S01]  /*14b0*/  IADD3 R10, PT, PT, R10, R5, RZ ;  /* 0x000000050a0a7210 */ /* 0x000fe20007ffe0ff */
[----:B0-----:R-:W-:-:S04]  /*14c0*/  FFMA R14, R3, R13, 1 ;  /* 0x3f800000030e7423 */ /* 0x001fc8000000000d */
[----:B------:R-:W-:-:S04]  /*14d0*/  FFMA R14, R3, R14, R3 ;  /* 0x0000000e030e7223 */ /* 0x000fc80000000003 */
[----:B------:R-:W-:-:S04]  /*14e0*/  FFMA R3, R2, R14, RZ ;  /* 0x0000000e02037223 */ /* 0x000fc800000000ff */
[----:B------:R-:W-:-:S04]  /*14f0*/  FFMA R12, R13, R3, R2 ;  /* 0x000000030d0c7223 */ /* 0x000fc80000000002 */
[----:B------:R-:W-:-:S04]  /*1500*/  FFMA R15, R14, R12, R3 ;  /* 0x0000000c0e0f7223 */ /* 0x000fc80000000003 */
[----:B------:R-:W-:-:S04]  /*1510*/  FFMA R12, R13, R15, R2 ;  /* 0x0000000f0d0c7223 */ /* 0x000fc80000000002 */
[----:B------:R-:W-:-:S05]  /*1520*/  FFMA R2, R14, R12, R15 ;  /* 0x0000000c0e027223 */ /* 0x000fca000000000f */
[----:B------:R-:W-:-:S04]  /*1530*/  SHF.R.U32.HI R3, RZ, 0x17, R2 ;  /* 0x00000017ff037819 */ /* 0x000fc80000011602 */
[----:B------:R-:W-:-:S04]  /*1540*/  LOP3.LUT R3, R3, 0xff, RZ, 0xc0, !PT ;  /* 0x000000ff03037812 */ /* 0x000fc800078ec0ff */
[----:B------:R-:W-:-:S04]  /*1550*/  IADD3 R9, PT, PT, R3, R10, RZ ;  /* 0x0000000a03097210 */ /* 0x000fc80007ffe0ff */
[----:B------:R-:W-:-:S04]  /*1560*/  IADD3 R3, PT, PT, R9, -0x1, RZ ;  /* 0xffffffff09037810 */ /* 0x000fc80007ffe0ff */
[----:B------:R-:W-:-:S13]  /*1570*/  ISETP.GE.U32.AND P0, PT, R3, 0xfe, PT ;  /* 0x000000fe0300780c */ /* 0x000fda0003f06070 */
[----:B------:R-:W-:Y:S05]  /*1580*/  @!P0 BRA `(.L_x_16) ;  /* 0x0000000000808947 */ /* 0x000fea0003800000 */
[----:B------:R-:W-:-:S13]  /*1590*/  ISETP.GT.AND P0, PT, R9, 0xfe, PT ;  /* 0x000000fe0900780c */ /* 0x000fda0003f04270 */
[----:B------:R-:W-:Y:S05]  /*15a0*/  @P0 BRA `(.L_x_17) ;  /* 0x00000000006c0947 */ /* 0x000fea0003800000 */
[----:B------:R-:W-:-:S13]  /*15b0*/  ISETP.GE.AND P0, PT, R9, 0x1, PT ;  /* 0x000000010900780c */ /* 0x000fda0003f06270 */
[----:B------:R-:W-:Y:S05]  /*15c0*/  @P0 BRA `(.L_x_18) ;  /* 0x0000000000980947 */ /* 0x000fea0003800000 */
[----:B------:R-:W-:Y:S02]  /*15d0*/  ISETP.GE.AND P0, PT, R9, -0x18, PT ;  /* 0xffffffe80900780c */ /* 0x000fe40003f06270 */
[----:B------:R-:W-:-:S11]  /*15e0*/  LOP3.LUT R2, R2, 0x80000000, RZ, 0xc0, !PT ;  /* 0x8000000002027812 */ /* 0x000fd600078ec0ff */
[----:B------:R-:W-:Y:S05]  /*15f0*/  @!P0 BRA `(.L_x_18) ;  /* 0x00000000008c8947 */ /* 0x000fea0003800000 */
[CCC-:B------:R-:W-:Y:S01]  /*1600*/  FFMA.RZ R3, R14.reuse, R12.reuse, R15.reuse ;  /* 0x0000000c0e037223 */ /* 0x1c0fe2000000c00f */
[CCC-:B------:R-:W-:Y:S01]  /*1610*/  FFMA.RM R10, R14.reuse, R12.reuse, R15.reuse ;  /* 0x0000000c0e0a7223 */ /* 0x1c0fe2000000400f */
[C---:B------:R-:W-:Y:S02]  /*1620*/  ISETP.NE.AND P3, PT, R9.reuse, RZ, PT ;  /* 0x000000ff0900720c */ /* 0x040fe40003f65270 */
[----:B------:R-:W-:Y:S02]  /*1630*/  ISETP.NE.AND P1, PT, R9, RZ, PT ;  /* 0x000000ff0900720c */ /* 0x000fe40003f25270 */
[----:B------:R-:W-:Y:S01]  /*1640*/  LOP3.LUT R5, R3, 0x7fffff, RZ, 0xc0, !PT ;  /* 0x007fffff03057812 */ /* 0x000fe200078ec0ff */
[----:B------:R-:W-:Y:S01]  /*1650*/  FFMA.RP R3, R14, R12, R15 ;  /* 0x0000000c0e037223 */ /* 0x000fe2000000800f */
[----:B------:R-:W-:Y:S02]  /*1660*/  IADD3 R12, PT, PT, R9, 0x20, RZ ;  /* 0x00000020090c7810 */ /* 0x000fe40007ffe0ff */
[----:B------:R-:W-:-:S02]  /*1670*/  LOP3.LUT R5, R5, 0x800000, RZ, 0xfc, !PT ;  /* 0x0080000005057812 */ /* 0x000fc400078efcff */
[----:B------:R-:W-:Y:S02]  /*1680*/  IADD3 R9, PT, PT, -R9, RZ, RZ ;  /* 0x000000ff09097210 */ /* 0x000fe40007ffe1ff */
[----:B------:R-:W-:Y:S02]  /*1690*/  SHF.L.U32 R12, R5, R12, RZ ;  /* 0x0000000c050c7219 */ /* 0x000fe400000006ff */
[----:B------:R-:W-:Y:S02]  /*16a0*/  FSETP.NEU.FTZ.AND P0, PT, R3, R10, PT ;  /* 0x0000000a0300720b */ /* 0x000fe40003f1d000 */
[----:B------:R-:W-:Y:S02]  /*16b0*/  SEL R10, R9, RZ, P3 ;  /* 0x000000ff090a7207 */ /* 0x000fe40001800000 */
[----:B------:R-:W-:Y:S02]  /*16c0*/  ISETP.NE.AND P1, PT, R12, RZ, P1 ;  /* 0x000000ff0c00720c */ /* 0x000fe40000f25270 */
[----:B------:R-:W-:-:S02]  /*16d0*/  SHF.R.U32.HI R10, RZ, R10, R5 ;  /* 0x0000000aff0a7219 */ /* 0x000fc40000011605 */
[----:B------:R-:W-:Y:S02]  /*16e0*/  PLOP3.LUT P0, PT, P0, P1, PT, 0xf8, 0x8f ;  /* 0x00000000008f781c */ /* 0x000fe40000703f70 */
[----:B------:R-:W-:Y:S02]  /*16f0*/  SHF.R.U32.HI R12, RZ, 0x1, R10 ;  /* 0x00000001ff0c7819 */ /* 0x000fe4000001160a */
[----:B------:R-:W-:-:S04]  /*1700*/  SEL R3, RZ, 0x1, !P0 ;  /* 0x00000001ff037807 */ /* 0x000fc80004000000 */
[----:B------:R-:W-:-:S04]  /*1710*/  LOP3.LUT R3, R3, 0x1, R12, 0xf8, !PT ;  /* 0x0000000103037812 */ /* 0x000fc800078ef80c */
[----:B------:R-:W-:-:S04]  /*1720*/  LOP3.LUT R3, R3, R10, RZ, 0xc0, !PT ;  /* 0x0000000a03037212 */ /* 0x000fc800078ec0ff */
[----:B------:R-:W-:-:S04]  /*1730*/  IADD3 R3, PT, PT, R12, R3, RZ ;  /* 0x000000030c037210 */ /* 0x000fc80007ffe0ff */
[----:B------:R-:W-:Y:S01]  /*1740*/  LOP3.LUT R2, R3, R2, RZ, 0xfc, !PT ;  /* 0x0000000203027212 */ /* 0x000fe200078efcff */
[----:B------:R-:W-:Y:S06]  /*1750*/  BRA `(.L_x_18) ;  /* 0x0000000000347947 */ /* 0x000fec0003800000 */
.L_x_17:
[----:B------:R-:W-:-:S04]  /*1760*/  LOP3.LUT R2, R2, 0x80000000, RZ, 0xc0, !PT ;  /* 0x8000000002027812 */ /* 0x000fc800078ec0ff */
[----:B------:R-:W-:Y:S01]  /*1770*/  LOP3.LUT R2, R2, 0x7f800000, RZ, 0xfc, !PT ;  /* 0x7f80000002027812 */ /* 0x000fe200078efcff */
[----:B------:R-:W-:Y:S06]  /*1780*/  BRA `(.L_x_18) ;  /* 0x0000000000287947 */ /* 0x000fec0003800000 */
.L_x_16:
[----:B------:R-:W-:Y:S01]  /*1790*/  LEA R2, R10, R2, 0x17 ;  /* 0x000000020a027211 */ /* 0x000fe200078eb8ff */
[----:B------:R-:W-:Y:S06]  /*17a0*/  BRA `(.L_x_18) ;  /* 0x0000000000207947 */ /* 0x000fec0003800000 */
.L_x_15:
[----:B------:R-:W-:-:S04]  /*17b0*/  LOP3.LUT R2, R11, 0x80000000, R12, 0x48, !PT ;  /* 0x800000000b027812 */ /* 0x000fc800078e480c */
[----:B------:R-:W-:Y:S01]  /*17c0*/  LOP3.LUT R2, R2, 0x7f800000, RZ, 0xfc, !PT ;  /* 0x7f80000002027812 */ /* 0x000fe200078efcff */
[----:B------:R-:W-:Y:S06]  /*17d0*/  BRA `(.L_x_18) ;  /* 0x0000000000147947 */ /* 0x000fec0003800000 */
.L_x_14:
[----:B------:R-:W-:Y:S01]  /*17e0*/  LOP3.LUT R2, R11, 0x80000000, R12, 0x48, !PT ;  /* 0x800000000b027812 */ /* 0x000fe200078e480c */
[----:B------:R-:W-:Y:S06]  /*17f0*/  BRA `(.L_x_18) ;  /* 0x00000000000c7947 */ /* 0x000fec0003800000 */
.L_x_13:
[----:B------:R-:W0:Y:S01]  /*1800*/  MUFU.RSQ R2, -QNAN ;  /* 0xffc0000000027908 */ /* 0x000e220000001400 */
[----:B------:R-:W-:Y:S05]  /*1810*/  BRA `(.L_x_18) ;  /* 0x0000000000047947 */ /* 0x000fea0003800000 */
.L_x_12:
[----:B------:R-:W-:-:S07]  /*1820*/  FADD.FTZ R2, R2, R3 ;  /* 0x0000000302027221 */ /* 0x000fce0000010000 */
.L_x_18:
[----:B------:R-:W-:-:S04]  /*1830*/  HFMA2 R9, -RZ, RZ, 0, 0 ;  /* 0x00000000ff097431 */ /* 0x000fc800000001ff */
[----:B0-----:R-:W-:Y:S05]  /*1840*/  RET.REL.NODEC R8 `(_Z7computefiiffffPffff) ;  /* 0xffffffe408ec7950 */ /* 0x001fea0003c3ffff */
.L_x_19:
[----:B------:R-:W-:-:S00]  /*1850*/  BRA `(.L_x_19) ;  /* 0xfffffffc00fc7947 */ /* 0x000fc0000383ffff */
[----:B------:R-:W-:-:S00]  /*1860*/  NOP ;  /* 0x0000000000007918 */ /* 0x000fc00000000000 */
        /* <DEDUP_REMOVED lines=9> */
.L_x_20:


//--------------------- .nv.global.init           --------------------------
	.section	.nv.global.init,"aw",@progbits
.nv.global.init:
	.type		$str,@object
	.size		$str,(.L_0 - $str)
$str:
        /*0000*/ 	.byte	0x25, 0x2e, 0x31, 0x37, 0x67, 0x0a, 0x00
.L_0:


//--------------------- .nv.shared.reserved.0     --------------------------
	.section	.nv.shared.reserved.0,"aw",@nobits
	.weak		__nv_reservedSMEM_offset_0_alias
	.size		__nv_reservedSMEM_offset_0_alias, 0, 64
	.other		__nv_reservedSMEM_offset_0_alias,@"STO_CUDA_RESERVED_SHARED STV_DEFAULT"
__nv_reservedSMEM_offset_0_alias:
	.zero		0
	.zero		64


//--------------------- .nv.constant0._Z7computefiiffffPffff --------------------------
	.section	.nv.constant0._Z7computefiiffffPffff,"a",@progbits
	.sectionflags	@""
	.align	4
.nv.constant0._Z7computefiiffffPffff:
	.zero		948


//--------------------- SYMBOLS --------------------------

	.type		.nv.reservedSmem.offset0,@object
	.size		.nv.reservedSmem.offset0,0x4
	.type		vprintf,@function
